	.target	sm_100a

	.elftype	@"ET_EXEC"


//--------------------- .note.nv.tkinfo           --------------------------
	.section	.note.nv.tkinfo,"",@"SHT_NOTE"
	.sectionflags	@"SHF_NOTE_NV_TKINFO"
	.tkinfo
        /*0018*/ 	.word	0x00000002
        /*0030*/ 	.string	""
        /*0030*/ 	.string	"ptxas"
        /*0030*/ 	.string	"Cuda compilation tools, release 13.0, V13.0.88"
        /*0030*/ 	.string	"Build cuda_13.0.r13.0/compiler.36424714_0"
        /*0030*/ 	.string	"-arch sm_100a -m 64 "



//--------------------- .note.nv.cuinfo           --------------------------
	.section	.note.nv.cuinfo,"",@"SHT_NOTE"
	.sectionflags	@"SHF_NOTE_NV_CUINFO"
        /*0018*/ 	.short	0x0002
        /*001a*/ 	.short	0x0064
        /*001c*/ 	.short	0x0082
	.zero		2


//--------------------- .nv.info                  --------------------------
	.section	.nv.info,"",@"SHT_CUDA_INFO"
	.align	4


	//----- nvinfo : EIATTR_REGCOUNT
	.align		4
        /*0000*/ 	.byte	0x04, 0x2f
        /*0002*/ 	.short	(.L_20 - .L_19)
	.align		4
.L_19:
        /*0004*/ 	.word	index@(_ZN7cutlass13device_kernelINS_4gemm6kernel13GemmUniversalIN4cute5tupleIJiiiiEEENS1_10collective13CollectiveMmaINS1_35MainloopSm100TmaUmmaWarpSpecializedILi11ELi2ELi2ENS5_IJNS4_1CILi4EEENSA_ILi1EEESC_EEEEENS5_IJNSA_ILi256EEESF_NSA_ILi64EEEEEENS_12float_e5m2_tENS5_IJlSC_lEEESI_SJ_NS4_8TiledMMAINS4_8MMA_AtomIJNS4_10MMA_TraitsINS4_25SM100_MMA_F8F6F4_2x1SM_SSEJSI_SI_fSF_SF_NS4_17integral_constantINS4_4UMMA5MajorELSQ_0EEESR_NSO_INSP_7ScaleInELSS_0EEEST_EEEEEENS4_6LayoutINS5_IJSC_SC_SC_EEENS5_IJNSA_ILi0EEESY_SY_EEEEENS5_IJNS4_10UnderscoreES11_S11_EEEEENS4_18SM100_TMA_2SM_LOADENS4_14ComposedLayoutINS4_7SwizzleILi2ELi4ELi3EEENS4_18smem_ptr_flag_bitsILi8EEENSW_INS5_IJNSA_ILi8EEESG_EEENS5_IJSG_SC_EEEEEEEvNS4_8identityENS4_28SM100_TMA_2SM_LOAD_MULTICASTES1E_vS1F_EENS_8epilogue10collective18CollectiveEpilogueINS1I_23Sm100TmaWarpSpecializedILi4ELi2ELi64ELb0ELb0EEEJNS5_IJNSA_ILi128EEESF_SG_EEENS5_IJNSW_IS1N_SC_EENSW_ISG_SC_EEEEESI_SJ_SI_SJ_NS1I_6fusion15FusionCallbacksIS1M_NS1S_17LinearCombinationISI_fSI_fLNS_15FloatRoundStyleE2EEES1O_S1R_JEEENS4_5SM1004TMEM4LOAD26SM100_TMEM_LOAD_32dp32b64xENS4_13SM90_TMA_LOADES1E_NS4_39AutoVectorizingCopyWithAssumedAlignmentILi128EEENS4_14SM90_TMA_STOREES1E_S24_S24_EEEvvEEEEvNT_6ParamsE)
        /*0008*/ 	.word	0x000000cf


	//----- nvinfo : EIATTR_FRAME_SIZE
	.align		4
.L_20:
        /*000c*/ 	.byte	0x04, 0x11
        /*000e*/ 	.short	(.L_22 - .L_21)
	.align		4
.L_21:
        /*0010*/ 	.word	index@($__internal_2_$__cuda_sm10x_tcgen05_guardrail_trap_unallocated_columns_being_dealloced)
        /*0014*/ 	.word	0x00000000


	//----- nvinfo : EIATTR_FRAME_SIZE
	.align		4
.L_22:
        /*0018*/ 	.byte	0x04, 0x11
        /*001a*/ 	.short	(.L_24 - .L_23)
	.align		4
.L_23:
        /*001c*/ 	.word	index@($__internal_1_$__cuda_sm10x_tcgen05_guardrail_trap_phase_invalid_during_alloc)
        /*0020*/ 	.word	0x00000000


	//----- nvinfo : EIATTR_FRAME_SIZE
	.align		4
.L_24:
        /*0024*/ 	.byte	0x04, 0x11
        /*0026*/ 	.short	(.L_26 - .L_25)
	.align		4
.L_25:
        /*0028*/ 	.word	index@($__internal_0_$__cuda_sm10x_tcgen05_guardrail_trap_col_being_dealloced_not_returned_by_alloc)
        /*002c*/ 	.word	0x00000000


	//----- nvinfo : EIATTR_FRAME_SIZE
	.align		4
.L_26:
        /*0030*/ 	.byte	0x04, 0x11
        /*0032*/ 	.short	(.L_28 - .L_27)
	.align		4
.L_27:
        /*0034*/ 	.word	index@(_ZN7cutlass13device_kernelINS_4gemm6kernel13GemmUniversalIN4cute5tupleIJiiiiEEENS1_10collective13CollectiveMmaINS1_35MainloopSm100TmaUmmaWarpSpecializedILi11ELi2ELi2ENS5_IJNS4_1CILi4EEENSA_ILi1EEESC_EEEEENS5_IJNSA_ILi256EEESF_NSA_ILi64EEEEEENS_12float_e5m2_tENS5_IJlSC_lEEESI_SJ_NS4_8TiledMMAINS4_8MMA_AtomIJNS4_10MMA_TraitsINS4_25SM100_MMA_F8F6F4_2x1SM_SSEJSI_SI_fSF_SF_NS4_17integral_constantINS4_4UMMA5MajorELSQ_0EEESR_NSO_INSP_7ScaleInELSS_0EEEST_EEEEEENS4_6LayoutINS5_IJSC_SC_SC_EEENS5_IJNSA_ILi0EEESY_SY_EEEEENS5_IJNS4_10UnderscoreES11_S11_EEEEENS4_18SM100_TMA_2SM_LOADENS4_14ComposedLayoutINS4_7SwizzleILi2ELi4ELi3EEENS4_18smem_ptr_flag_bitsILi8EEENSW_INS5_IJNSA_ILi8EEESG_EEENS5_IJSG_SC_EEEEEEEvNS4_8identityENS4_28SM100_TMA_2SM_LOAD_MULTICASTES1E_vS1F_EENS_8epilogue10collective18CollectiveEpilogueINS1I_23Sm100TmaWarpSpecializedILi4ELi2ELi64ELb0ELb0EEEJNS5_IJNSA_ILi128EEESF_SG_EEENS5_IJNSW_IS1N_SC_EENSW_ISG_SC_EEEEESI_SJ_SI_SJ_NS1I_6fusion15FusionCallbacksIS1M_NS1S_17LinearCombinationISI_fSI_fLNS_15FloatRoundStyleE2EEES1O_S1R_JEEENS4_5SM1004TMEM4LOAD26SM100_TMEM_LOAD_32dp32b64xENS4_13SM90_TMA_LOADES1E_NS4_39AutoVectorizingCopyWithAssumedAlignmentILi128EEENS4_14SM90_TMA_STOREES1E_S24_S24_EEEvvEEEEvNT_6ParamsE)
        /*0038*/ 	.word	0x00000000


	//----- nvinfo : EIATTR_MIN_STACK_SIZE
	.align		4
.L_28:
        /*003c*/ 	.byte	0x04, 0x12
        /*003e*/ 	.short	(.L_30 - .L_29)
	.align		4
.L_29:
        /*0040*/ 	.word	index@(_ZN7cutlass13device_kernelINS_4gemm6kernel13GemmUniversalIN4cute5tupleIJiiiiEEENS1_10collective13CollectiveMmaINS1_35MainloopSm100TmaUmmaWarpSpecializedILi11ELi2ELi2ENS5_IJNS4_1CILi4EEENSA_ILi1EEESC_EEEEENS5_IJNSA_ILi256EEESF_NSA_ILi64EEEEEENS_12float_e5m2_tENS5_IJlSC_lEEESI_SJ_NS4_8TiledMMAINS4_8MMA_AtomIJNS4_10MMA_TraitsINS4_25SM100_MMA_F8F6F4_2x1SM_SSEJSI_SI_fSF_SF_NS4_17integral_constantINS4_4UMMA5MajorELSQ_0EEESR_NSO_INSP_7ScaleInELSS_0EEEST_EEEEEENS4_6LayoutINS5_IJSC_SC_SC_EEENS5_IJNSA_ILi0EEESY_SY_EEEEENS5_IJNS4_10UnderscoreES11_S11_EEEEENS4_18SM100_TMA_2SM_LOADENS4_14ComposedLayoutINS4_7SwizzleILi2ELi4ELi3EEENS4_18smem_ptr_flag_bitsILi8EEENSW_INS5_IJNSA_ILi8EEESG_EEENS5_IJSG_SC_EEEEEEEvNS4_8identityENS4_28SM100_TMA_2SM_LOAD_MULTICASTES1E_vS1F_EENS_8epilogue10collective18CollectiveEpilogueINS1I_23Sm100TmaWarpSpecializedILi4ELi2ELi64ELb0ELb0EEEJNS5_IJNSA_ILi128EEESF_SG_EEENS5_IJNSW_IS1N_SC_EENSW_ISG_SC_EEEEESI_SJ_SI_SJ_NS1I_6fusion15FusionCallbacksIS1M_NS1S_17LinearCombinationISI_fSI_fLNS_15FloatRoundStyleE2EEES1O_S1R_JEEENS4_5SM1004TMEM4LOAD26SM100_TMEM_LOAD_32dp32b64xENS4_13SM90_TMA_LOADES1E_NS4_39AutoVectorizingCopyWithAssumedAlignmentILi128EEENS4_14SM90_TMA_STOREES1E_S24_S24_EEEvvEEEEvNT_6ParamsE)
        /*0044*/ 	.word	0x00000000
.L_30:


//--------------------- .nv.compat                --------------------------
	.section	.nv.compat,"",@"SHT_CUDA_COMPAT_INFO"
	.align	4
        /*0000*/ 	.byte	0x02, 0x09, 0x01, 0x00, 0x02, 0x02, 0x02, 0x00, 0x02, 0x05, 0x05, 0x00, 0x03, 0x07, 0x01, 0x01
        /*0010*/ 	.byte	0x02, 0x03, 0x01, 0x00, 0x02, 0x06, 0x01, 0x00, 0x04, 0x0b, 0x08, 0x00, 0x09, 0x00, 0x00, 0x00
        /*0020*/ 	.byte	0x00, 0x00, 0x00, 0x00


//--------------------- .nv.info._ZN7cutlass13device_kernelINS_4gemm6kernel13GemmUniversalIN4cute5tupleIJiiiiEEENS1_10collective13CollectiveMmaINS1_35MainloopSm100TmaUmmaWarpSpecializedILi11ELi2ELi2ENS5_IJNS4_1CILi4EEENSA_ILi1EEESC_EEEEENS5_IJNSA_ILi256EEESF_NSA_ILi64EEEEEENS_12float_e5m2_tENS5_IJlSC_lEEESI_SJ_NS4_8TiledMMAINS4_8MMA_AtomIJNS4_10MMA_TraitsINS4_25SM100_MMA_F8F6F4_2x1SM_SSEJSI_SI_fSF_SF_NS4_17integral_constantINS4_4UMMA5MajorELSQ_0EEESR_NSO_INSP_7ScaleInELSS_0EEEST_EEEEEENS4_6LayoutINS5_IJSC_SC_SC_EEENS5_IJNSA_ILi0EEESY_SY_EEEEENS5_IJNS4_10UnderscoreES11_S11_EEEEENS4_18SM100_TMA_2SM_LOADENS4_14ComposedLayoutINS4_7SwizzleILi2ELi4ELi3EEENS4_18smem_ptr_flag_bitsILi8EEENSW_INS5_IJNSA_ILi8EEESG_EEENS5_IJSG_SC_EEEEEEEvNS4_8identityENS4_28SM100_TMA_2SM_LOAD_MULTICASTES1E_vS1F_EENS_8epilogue10collective18CollectiveEpilogueINS1I_23Sm100TmaWarpSpecializedILi4ELi2ELi64ELb0ELb0EEEJNS5_IJNSA_ILi128EEESF_SG_EEENS5_IJNSW_IS1N_SC_EENSW_ISG_SC_EEEEESI_SJ_SI_SJ_NS1I_6fusion15FusionCallbacksIS1M_NS1S_17LinearCombinationISI_fSI_fLNS_15FloatRoundStyleE2EEES1O_S1R_JEEENS4_5SM1004TMEM4LOAD26SM100_TMEM_LOAD_32dp32b64xENS4_13SM90_TMA_LOADES1E_NS4_39AutoVectorizingCopyWithAssumedAlignmentILi128EEENS4_14SM90_TMA_STOREES1E_S24_S24_EEEvvEEEEvNT_6ParamsE --------------------------
	.section	.nv.info._ZN7cutlass13device_kernelINS_4gemm6kernel13GemmUniversalIN4cute5tupleIJiiiiEEENS1_10collective13CollectiveMmaINS1_35MainloopSm100TmaUmmaWarpSpecializedILi11ELi2ELi2ENS5_IJNS4_1CILi4EEENSA_ILi1EEESC_EEEEENS5_IJNSA_ILi256EEESF_NSA_ILi64EEEEEENS_12float_e5m2_tENS5_IJlSC_lEEESI_SJ_NS4_8TiledMMAINS4_8MMA_AtomIJNS4_10MMA_TraitsINS4_25SM100_MMA_F8F6F4_2x1SM_SSEJSI_SI_fSF_SF_NS4_17integral_constantINS4_4UMMA5MajorELSQ_0EEESR_NSO_INSP_7ScaleInELSS_0EEEST_EEEEEENS4_6LayoutINS5_IJSC_SC_SC_EEENS5_IJNSA_ILi0EEESY_SY_EEEEENS5_IJNS4_10UnderscoreES11_S11_EEEEENS4_18SM100_TMA_2SM_LOADENS4_14ComposedLayoutINS4_7SwizzleILi2ELi4ELi3EEENS4_18smem_ptr_flag_bitsILi8EEENSW_INS5_IJNSA_ILi8EEESG_EEENS5_IJSG_SC_EEEEEEEvNS4_8identityENS4_28SM100_TMA_2SM_LOAD_MULTICASTES1E_vS1F_EENS_8epilogue10collective18CollectiveEpilogueINS1I_23Sm100TmaWarpSpecializedILi4ELi2ELi64ELb0ELb0EEEJNS5_IJNSA_ILi128EEESF_SG_EEENS5_IJNSW_IS1N_SC_EENSW_ISG_SC_EEEEESI_SJ_SI_SJ_NS1I_6fusion15FusionCallbacksIS1M_NS1S_17LinearCombinationISI_fSI_fLNS_15FloatRoundStyleE2EEES1O_S1R_JEEENS4_5SM1004TMEM4LOAD26SM100_TMEM_LOAD_32dp32b64xENS4_13SM90_TMA_LOADES1E_NS4_39AutoVectorizingCopyWithAssumedAlignmentILi128EEENS4_14SM90_TMA_STOREES1E_S24_S24_EEEvvEEEEvNT_6ParamsE,"",@"SHT_CUDA_INFO"
	.sectionflags	@""
	.align	4


	//----- nvinfo : EIATTR_CUDA_API_VERSION
	.align		4
        /*0000*/ 	.byte	0x04, 0x37
        /*0002*/ 	.short	(.L_32 - .L_31)
.L_31:
        /*0004*/ 	.word	0x00000082


	//----- nvinfo : EIATTR_KPARAM_INFO
	.align		4
.L_32:
        /*0008*/ 	.byte	0x04, 0x17
        /*000a*/ 	.short	(.L_34 - .L_33)
.L_33:
        /*000c*/ 	.word	0x00000000
        /*0010*/ 	.short	0x0000
        /*0012*/ 	.short	0x0000
        /*0014*/ 	.byte	0x00, 0xf0, 0x01, 0x20


	//----- nvinfo : EIATTR_AT_ENTRY_FRAGMENTS
	.align		4
.L_34:
        /*0018*/ 	.byte	0x04, 0x4f
        /*001a*/ 	.short	(.L_36 - .L_35)


	//   ....[0]....
.L_35:
        /*001c*/ 	.word	0x00000007


	//----- nvinfo : EIATTR_RESERVED_SMEM_USED
	.align		4
.L_36:
        /*0020*/ 	.byte	0x01, 0x41
	.zero		2


	//----- nvinfo : EIATTR_SPARSE_MMA_MASK
	.align		4
        /*0024*/ 	.byte	0x03, 0x50
        /*0026*/ 	.short	0x0000


	//----- nvinfo : EIATTR_TCGEN05_2CTA_USED
	.align		4
        /*0028*/ 	.byte	0x01, 0x52
	.zero		2


	//----- nvinfo : EIATTR_MAXREG_COUNT
	.align		4
        /*002c*/ 	.byte	0x03, 0x1b
        /*002e*/ 	.short	0x00ff


	//----- nvinfo : EIATTR_NUM_BARRIERS
	.align		4
        /*0030*/ 	.byte	0x02, 0x4c
        /*0032*/ 	.byte	0x07
	.zero		1


	//----- nvinfo : EIATTR_EXTERNS
	.align		4
        /*0034*/ 	.byte	0x04, 0x0f
        /*0036*/ 	.short	(.L_38 - .L_37)


	//   ....[0]....
	.align		4
.L_37:
        /*0038*/ 	.word	index@(__assertfail)


	//----- nvinfo : EIATTR_MERCURY_ISA_VERSION
	.align		4
.L_38:
        /*003c*/ 	.byte	0x03, 0x5f
        /*003e*/ 	.short	0x0101


	//----- nvinfo : EIATTR_INT_WARP_WIDE_INSTR_OFFSETS
	.align		4
        /*0040*/ 	.byte	0x04, 0x31
        /*0042*/ 	.short	(.L_40 - .L_39)


	//   ....[0]....
.L_39:
        /*0044*/ 	.word	0x00000e40


	//   ....[1]....
        /*0048*/ 	.word	0x00000ee0


	//   ....[2]....
        /*004c*/ 	.word	0x00004560


	//   ....[3]....
        /*0050*/ 	.word	0x00004580


	//   ....[4]....
        /*0054*/ 	.word	0x000045b0


	//   ....[5]....
        /*0058*/ 	.word	0x00005170


	//   ....[6]....
        /*005c*/ 	.word	0x000051d0


	//   ....[7]....
        /*0060*/ 	.word	0x000052c0


	//   ....[8]....
        /*0064*/ 	.word	0x00005340


	//   ....[9]....
        /*0068*/ 	.word	0x00005440


	//   ....[10]....
        /*006c*/ 	.word	0x000054d0


	//   ....[11]....
        /*0070*/ 	.word	0x000055d0


	//   ....[12]....
        /*0074*/ 	.word	0x00005680


	//----- nvinfo : EIATTR_COOP_GROUP_MASK_REGIDS
	.align		4
.L_40:
        /*0078*/ 	.byte	0x04, 0x29
        /*007a*/ 	.short	(.L_42 - .L_41)


	//   ....[0]....
.L_41:
        /*007c*/ 	.word	0xffffffff


	//   ....[1]....
        /*0080*/ 	.word	0xffffffff


	//   ....[2]....
        /*0084*/ 	.word	0xffffffff


	//   ....[3]....
        /*0088*/ 	.word	0xffffffff


	//   ....[4]....
        /*008c*/ 	.word	0xffffffff


	//   ....[5]....
        /*0090*/ 	.word	0xffffffff


	//   ....[6]....
        /*0094*/ 	.word	0xffffffff


	//   ....[7]....
        /*0098*/ 	.word	0xffffffff


	//   ....[8]....
        /*009c*/ 	.word	0xffffffff


	//   ....[9]....
        /*00a0*/ 	.word	0xffffffff


	//   ....[10]....
        /*00a4*/ 	.word	0xffffffff


	//   ....[11]....
        /*00a8*/ 	.word	0xffffffff


	//   ....[12]....
        /*00ac*/ 	.word	0xffffffff


	//   ....[13]....
        /*00b0*/ 	.word	0xffffffff


	//----- nvinfo : EIATTR_COOP_GROUP_INSTR_OFFSETS
	.align		4
.L_42:
        /*00b4*/ 	.byte	0x04, 0x28
        /*00b6*/ 	.short	(.L_44 - .L_43)


	//   ....[0]....
.L_43:
        /*00b8*/ 	.word	0x000000b0


	//   ....[1]....
        /*00bc*/ 	.word	0x00000520


	//   ....[2]....
        /*00c0*/ 	.word	0x000007f0


	//   ....[3]....
        /*00c4*/ 	.word	0x00000980


	//   ....[4]....
        /*00c8*/ 	.word	0x00000a70


	//   ....[5]....
        /*00cc*/ 	.word	0x00000bd0


	//   ....[6]....
        /*00d0*/ 	.word	0x00000d20


	//   ....[7]....
        /*00d4*/ 	.word	0x00000f60


	//   ....[8]....
        /*00d8*/ 	.word	0x00002290


	//   ....[9]....
        /*00dc*/ 	.word	0x00003540


	//   ....[10]....
        /*00e0*/ 	.word	0x00003a10


	//   ....[11]....
        /*00e4*/ 	.word	0x00003a40


	//   ....[12]....
        /*00e8*/ 	.word	0x00004460


	//   ....[13]....
        /*00ec*/ 	.word	0x00004670


	//----- nvinfo : EIATTR_VRC_CTA_INIT_COUNT
	.align		4
.L_44:
        /*00f0*/ 	.byte	0x02, 0x4a
        /*00f2*/ 	.byte	0x80
	.zero		1


	//----- nvinfo : EIATTR_SYSCALL_OFFSETS
	.align		4
        /*00f4*/ 	.byte	0x04, 0x46
        /*00f6*/ 	.short	(.L_46 - .L_45)


	//   ....[0]....
.L_45:
        /*00f8*/ 	.word	0x00006300


	//   ....[1]....
        /*00fc*/ 	.word	0x00006440


	//   ....[2]....
        /*0100*/ 	.word	0x00006cd0


	//   ....[3]....
        /*0104*/ 	.word	0x000082f0


	//   ....[4]....
        /*0108*/ 	.word	0x000098a0


	//   ....[5]....
        /*010c*/ 	.word	0x0000ae70


	//----- nvinfo : EIATTR_MBARRIER_INSTR_OFFSETS
	.align		4
.L_46:
        /*0110*/ 	.byte	0x04, 0x39
        /*0112*/ 	.short	(.L_48 - .L_47)


	//   ....[0]....
.L_47:
        /*0114*/ 	.word	0x00000670
        /*0118*/ 	.word	0x000000ff
        /*011c*/ 	.word	0x00000000
        /*0120*/ 	.short	0x0100
        /*0122*/ 	.byte	0x04
	.zero		1


	//   ....[1]....
        /*0124*/ 	.word	0x00000680
        /*0128*/ 	.word	0x000000ff
        /*012c*/ 	.word	0x00000058
        /*0130*/ 	.short	0x0100
        /*0132*/ 	.byte	0x04
	.zero		1


	//   ....[2]....
        /*0134*/ 	.word	0x00000690
        /*0138*/ 	.word	0x000000ff
        /*013c*/ 	.word	0x00000008
        /*0140*/ 	.short	0x0100
        /*0142*/ 	.byte	0x04
	.zero		1


	//   ....[3]....
        /*0144*/ 	.word	0x000006a0
        /*0148*/ 	.word	0x000000ff
        /*014c*/ 	.word	0x00000060
        /*0150*/ 	.short	0x0100
        /*0152*/ 	.byte	0x04
	.zero		1


	//   ....[4]....
        /*0154*/ 	.word	0x000006b0
        /*0158*/ 	.word	0x000000ff
        /*015c*/ 	.word	0x00000010
        /*0160*/ 	.short	0x0100
        /*0162*/ 	.byte	0x04
	.zero		1


	//   ....[5]....
        /*0164*/ 	.word	0x000006c0
        /*0168*/ 	.word	0x000000ff
        /*016c*/ 	.word	0x00000068
        /*0170*/ 	.short	0x0100
        /*0172*/ 	.byte	0x04
	.zero		1


	//   ....[6]....
        /*0174*/ 	.word	0x000006d0
        /*0178*/ 	.word	0x000000ff
        /*017c*/ 	.word	0x00000018
        /*0180*/ 	.short	0x0100
        /*0182*/ 	.byte	0x04
	.zero		1


	//   ....[7]....
        /*0184*/ 	.word	0x000006e0
        /*0188*/ 	.word	0x000000ff
        /*018c*/ 	.word	0x00000070
        /*0190*/ 	.short	0x0100
        /*0192*/ 	.byte	0x04
	.zero		1


	//   ....[8]....
        /*0194*/ 	.word	0x000006f0
        /*0198*/ 	.word	0x000000ff
        /*019c*/ 	.word	0x00000020
        /*01a0*/ 	.short	0x0100
        /*01a2*/ 	.byte	0x04
	.zero		1


	//   ....[9]....
        /*01a4*/ 	.word	0x00000700
        /*01a8*/ 	.word	0x000000ff
        /*01ac*/ 	.word	0x00000078
        /*01b0*/ 	.short	0x0100
        /*01b2*/ 	.byte	0x04
	.zero		1


	//   ....[10]....
        /*01b4*/ 	.word	0x00000710
        /*01b8*/ 	.word	0x000000ff
        /*01bc*/ 	.word	0x00000028
        /*01c0*/ 	.short	0x0100
        /*01c2*/ 	.byte	0x04
	.zero		1


	//   ....[11]....
        /*01c4*/ 	.word	0x00000720
        /*01c8*/ 	.word	0x000000ff
        /*01cc*/ 	.word	0x00000080
        /*01d0*/ 	.short	0x0100
        /*01d2*/ 	.byte	0x04
	.zero		1


	//   ....[12]....
        /*01d4*/ 	.word	0x00000730
        /*01d8*/ 	.word	0x000000ff
        /*01dc*/ 	.word	0x00000030
        /*01e0*/ 	.short	0x0100
        /*01e2*/ 	.byte	0x04
	.zero		1


	//   ....[13]....
        /*01e4*/ 	.word	0x00000740
        /*01e8*/ 	.word	0x000000ff
        /*01ec*/ 	.word	0x00000088
        /*01f0*/ 	.short	0x0100
        /*01f2*/ 	.byte	0x04
	.zero		1


	//   ....[14]....
        /*01f4*/ 	.word	0x00000750
        /*01f8*/ 	.word	0x000000ff
        /*01fc*/ 	.word	0x00000038
        /*0200*/ 	.short	0x0100
        /*0202*/ 	.byte	0x04
	.zero		1


	//   ....[15]....
        /*0204*/ 	.word	0x00000760
        /*0208*/ 	.word	0x000000ff
        /*020c*/ 	.word	0x00000090
        /*0210*/ 	.short	0x0100
        /*0212*/ 	.byte	0x04
	.zero		1


	//   ....[16]....
        /*0214*/ 	.word	0x00000770
        /*0218*/ 	.word	0x000000ff
        /*021c*/ 	.word	0x00000040
        /*0220*/ 	.short	0x0100
        /*0222*/ 	.byte	0x04
	.zero		1


	//   ....[17]....
        /*0224*/ 	.word	0x00000780
        /*0228*/ 	.word	0x000000ff
        /*022c*/ 	.word	0x00000098
        /*0230*/ 	.short	0x0100
        /*0232*/ 	.byte	0x04
	.zero		1


	//   ....[18]....
        /*0234*/ 	.word	0x00000790
        /*0238*/ 	.word	0x000000ff
        /*023c*/ 	.word	0x00000048
        /*0240*/ 	.short	0x0100
        /*0242*/ 	.byte	0x04
	.zero		1


	//   ....[19]....
        /*0244*/ 	.word	0x000007a0
        /*0248*/ 	.word	0x000000ff
        /*024c*/ 	.word	0x000000a0
        /*0250*/ 	.short	0x0100
        /*0252*/ 	.byte	0x04
	.zero		1


	//   ....[20]....
        /*0254*/ 	.word	0x000007b0
        /*0258*/ 	.word	0x000000ff
        /*025c*/ 	.word	0x00000050
        /*0260*/ 	.short	0x0100
        /*0262*/ 	.byte	0x04
	.zero		1


	//   ....[21]....
        /*0264*/ 	.word	0x000007c0
        /*0268*/ 	.word	0x000000ff
        /*026c*/ 	.word	0x000000a8
        /*0270*/ 	.short	0x0100
        /*0272*/ 	.byte	0x04
	.zero		1


	//   ....[22]....
        /*0274*/ 	.word	0x000008f0
        /*0278*/ 	.word	0x000000ff
        /*027c*/ 	.word	0x000000b0
        /*0280*/ 	.short	0x0100
        /*0282*/ 	.byte	0x04
	.zero		1


	//   ....[23]....
        /*0284*/ 	.word	0x00000900
        /*0288*/ 	.word	0x000000ff
        /*028c*/ 	.word	0x000000d0
        /*0290*/ 	.short	0x0100
        /*0292*/ 	.byte	0x04
	.zero		1


	//   ....[24]....
        /*0294*/ 	.word	0x00000910
        /*0298*/ 	.word	0x000000ff
        /*029c*/ 	.word	0x000000b8
        /*02a0*/ 	.short	0x0100
        /*02a2*/ 	.byte	0x04
	.zero		1


	//   ....[25]....
        /*02a4*/ 	.word	0x00000920
        /*02a8*/ 	.word	0x000000ff
        /*02ac*/ 	.word	0x000000d8
        /*02b0*/ 	.short	0x0100
        /*02b2*/ 	.byte	0x04
	.zero		1


	//   ....[26]....
        /*02b4*/ 	.word	0x00000930
        /*02b8*/ 	.word	0x000000ff
        /*02bc*/ 	.word	0x000000c0
        /*02c0*/ 	.short	0x0100
        /*02c2*/ 	.byte	0x04
	.zero		1


	//   ....[27]....
        /*02c4*/ 	.word	0x00000940
        /*02c8*/ 	.word	0x000000ff
        /*02cc*/ 	.word	0x000000e0
        /*02d0*/ 	.short	0x0100
        /*02d2*/ 	.byte	0x04
	.zero		1


	//   ....[28]....
        /*02d4*/ 	.word	0x00000950
        /*02d8*/ 	.word	0x000000ff
        /*02dc*/ 	.word	0x000000c8
        /*02e0*/ 	.short	0x0100
        /*02e2*/ 	.byte	0x04
	.zero		1


	//   ....[29]....
        /*02e4*/ 	.word	0x00000960
        /*02e8*/ 	.word	0x000000ff
        /*02ec*/ 	.word	0x000000e8
        /*02f0*/ 	.short	0x0100
        /*02f2*/ 	.byte	0x04
	.zero		1


	//   ....[30]....
        /*02f4*/ 	.word	0x00000a40
        /*02f8*/ 	.word	0x000000ff
        /*02fc*/ 	.word	0x000000f0
        /*0300*/ 	.short	0x0100
        /*0302*/ 	.byte	0x06
	.zero		1


	//   ....[31]....
        /*0304*/ 	.word	0x00000a50
        /*0308*/ 	.word	0x000000ff
        /*030c*/ 	.word	0x000000f8
        /*0310*/ 	.short	0x0100
        /*0312*/ 	.byte	0x06
	.zero		1


	//   ....[32]....
        /*0314*/ 	.word	0x00000b80
        /*0318*/ 	.word	0x000000ff
        /*031c*/ 	.word	0x00000100
        /*0320*/ 	.short	0x0100
        /*0322*/ 	.byte	0x06
	.zero		1


	//   ....[33]....
        /*0324*/ 	.word	0x00000b90
        /*0328*/ 	.word	0x000000ff
        /*032c*/ 	.word	0x00000110
        /*0330*/ 	.short	0x0100
        /*0332*/ 	.byte	0x06
	.zero		1


	//   ....[34]....
        /*0334*/ 	.word	0x00000ba0
        /*0338*/ 	.word	0x000000ff
        /*033c*/ 	.word	0x00000108
        /*0340*/ 	.short	0x0100
        /*0342*/ 	.byte	0x06
	.zero		1


	//   ....[35]....
        /*0344*/ 	.word	0x00000bb0
        /*0348*/ 	.word	0x000000ff
        /*034c*/ 	.word	0x00000118
        /*0350*/ 	.short	0x0100
        /*0352*/ 	.byte	0x06
	.zero		1


	//   ....[36]....
        /*0354*/ 	.word	0x00000cd0
        /*0358*/ 	.word	0x000000ff
        /*035c*/ 	.word	0x00000120
        /*0360*/ 	.short	0x0100
        /*0362*/ 	.byte	0x04
	.zero		1


	//   ....[37]....
        /*0364*/ 	.word	0x00000ce0
        /*0368*/ 	.word	0x000000ff
        /*036c*/ 	.word	0x00000130
        /*0370*/ 	.short	0x0100
        /*0372*/ 	.byte	0x04
	.zero		1


	//   ....[38]....
        /*0374*/ 	.word	0x00000cf0
        /*0378*/ 	.word	0x000000ff
        /*037c*/ 	.word	0x00000128
        /*0380*/ 	.short	0x0100
        /*0382*/ 	.byte	0x04
	.zero		1


	//   ....[39]....
        /*0384*/ 	.word	0x00000d00
        /*0388*/ 	.word	0x000000ff
        /*038c*/ 	.word	0x00000138
        /*0390*/ 	.short	0x0100
        /*0392*/ 	.byte	0x04
	.zero		1


	//   ....[40]....
        /*0394*/ 	.word	0x00000df0
        /*0398*/ 	.word	0x000000ff
        /*039c*/ 	.word	0x00000140
        /*03a0*/ 	.short	0x0100
        /*03a2*/ 	.byte	0x04
	.zero		1


	//   ....[41]....
        /*03a4*/ 	.word	0x00000e00
        /*03a8*/ 	.word	0x000000ff
        /*03ac*/ 	.word	0x00000150
        /*03b0*/ 	.short	0x0100
        /*03b2*/ 	.byte	0x04
	.zero		1


	//   ....[42]....
        /*03b4*/ 	.word	0x00000e10
        /*03b8*/ 	.word	0x000000ff
        /*03bc*/ 	.word	0x00000148
        /*03c0*/ 	.short	0x0100
        /*03c2*/ 	.byte	0x04
	.zero		1


	//   ....[43]....
        /*03c4*/ 	.word	0x00000e20
        /*03c8*/ 	.word	0x000000ff
        /*03cc*/ 	.word	0x00000158
        /*03d0*/ 	.short	0x0100
        /*03d2*/ 	.byte	0x04
	.zero		1


	//   ....[44]....
        /*03d4*/ 	.word	0x00000f20
        /*03d8*/ 	.word	0x000000ff
        /*03dc*/ 	.word	0x00000160
        /*03e0*/ 	.short	0x0100
        /*03e2*/ 	.byte	0x06
	.zero		1


	//   ....[45]....
        /*03e4*/ 	.word	0x00001ac0
        /*03e8*/ 	.word	0x00000003
        /*03ec*/ 	.word	0x00000150
        /*03f0*/ 	.short	0x010a
        /*03f2*/ 	.byte	0xff
	.zero		1


	//   ....[46]....
        /*03f4*/ 	.word	0x00001af0
        /*03f8*/ 	.word	0x00000003
        /*03fc*/ 	.word	0x00000140
        /*0400*/ 	.short	0x0101
        /*0402*/ 	.byte	0xff
	.zero		1


	//   ....[47]....
        /*0404*/ 	.word	0x00001bb0
        /*0408*/ 	.word	0x000000ff
        /*040c*/ 	.word	0x00000058
        /*0410*/ 	.short	0x010a
        /*0412*/ 	.byte	0x04
	.zero		1


	//   ....[48]....
        /*0414*/ 	.word	0x00001c70
        /*0418*/ 	.word	0x000000ff
        /*041c*/ 	.word	0x00000058
        /*0420*/ 	.short	0x010a
        /*0422*/ 	.byte	0x21
	.zero		1


	//   ....[49]....
        /*0424*/ 	.word	0x00001e20
        /*0428*/ 	.word	0x000000ff
        /*042c*/ 	.word	0x00000058
        /*0430*/ 	.short	0x010a
        /*0432*/ 	.byte	0x05
	.zero		1


	//   ....[50]....
        /*0434*/ 	.word	0x00001f30
        /*0438*/ 	.word	0x000000ff
        /*043c*/ 	.word	0x000000f8
        /*0440*/ 	.short	0x0101
        /*0442*/ 	.byte	0x06
	.zero		1


	//   ....[51]....
        /*0444*/ 	.word	0x00001f50
        /*0448*/ 	.word	0x000000ff
        /*044c*/ 	.word	0x00000058
        /*0450*/ 	.short	0x010a
        /*0452*/ 	.byte	0x04
	.zero		1


	//   ....[52]....
        /*0454*/ 	.word	0x00001fd0
        /*0458*/ 	.word	0x000000ff
        /*045c*/ 	.word	0x00000058
        /*0460*/ 	.short	0x010a
        /*0462*/ 	.byte	0x11
	.zero		1


	//   ....[53]....
        /*0464*/ 	.word	0x00002160
        /*0468*/ 	.word	0x000000ff
        /*046c*/ 	.word	0x00000058
        /*0470*/ 	.short	0x010a
        /*0472*/ 	.byte	0x05
	.zero		1


	//   ....[54]....
        /*0474*/ 	.word	0x000022c0
        /*0478*/ 	.word	0x00000003
        /*047c*/ 	.word	0x00000100
        /*0480*/ 	.short	0x010a
        /*0482*/ 	.byte	0xff
	.zero		1


	//   ....[55]....
        /*0484*/ 	.word	0x00002410
        /*0488*/ 	.word	0x00000000
        /*048c*/ 	.word	0x00000000
        /*0490*/ 	.short	0x0101
        /*0492*/ 	.byte	0xff
	.zero		1


	//   ....[56]....
        /*0494*/ 	.word	0x000029d0
        /*0498*/ 	.word	0x000000ff
        /*049c*/ 	.word	0x00000000
        /*04a0*/ 	.short	0x010a
        /*04a2*/ 	.byte	0x04
	.zero		1


	//   ....[57]....
        /*04a4*/ 	.word	0x00002a60
        /*04a8*/ 	.word	0x000000ff
        /*04ac*/ 	.word	0x00000000
        /*04b0*/ 	.short	0x010a
        /*04b2*/ 	.byte	0x05
	.zero		1


	//   ....[58]....
        /*04b4*/ 	.word	0x00002af0
        /*04b8*/ 	.word	0x000000ff
        /*04bc*/ 	.word	0x00000000
        /*04c0*/ 	.short	0x010a
        /*04c2*/ 	.byte	0x05
	.zero		1


	//   ....[59]....
        /*04c4*/ 	.word	0x00002b80
        /*04c8*/ 	.word	0x000000ff
        /*04cc*/ 	.word	0x00000000
        /*04d0*/ 	.short	0x010a
        /*04d2*/ 	.byte	0x05
	.zero		1


	//   ....[60]....
        /*04d4*/ 	.word	0x00002c10
        /*04d8*/ 	.word	0x000000ff
        /*04dc*/ 	.word	0x00000000
        /*04e0*/ 	.short	0x010a
        /*04e2*/ 	.byte	0x05
	.zero		1


	//   ....[61]....
        /*04e4*/ 	.word	0x00002ca0
        /*04e8*/ 	.word	0x000000ff
        /*04ec*/ 	.word	0x00000000
        /*04f0*/ 	.short	0x010a
        /*04f2*/ 	.byte	0x05
	.zero		1


	//   ....[62]....
        /*04f4*/ 	.word	0x00002d30
        /*04f8*/ 	.word	0x000000ff
        /*04fc*/ 	.word	0x00000000
        /*0500*/ 	.short	0x010a
        /*0502*/ 	.byte	0x05
	.zero		1


	//   ....[63]....
        /*0504*/ 	.word	0x00002dc0
        /*0508*/ 	.word	0x000000ff
        /*050c*/ 	.word	0x00000000
        /*0510*/ 	.short	0x010a
        /*0512*/ 	.byte	0x05
	.zero		1


	//   ....[64]....
        /*0514*/ 	.word	0x00002e50
        /*0518*/ 	.word	0x000000ff
        /*051c*/ 	.word	0x00000000
        /*0520*/ 	.short	0x010a
        /*0522*/ 	.byte	0x05
	.zero		1


	//   ....[65]....
        /*0524*/ 	.word	0x00002ee0
        /*0528*/ 	.word	0x000000ff
        /*052c*/ 	.word	0x00000000
        /*0530*/ 	.short	0x010a
        /*0532*/ 	.byte	0x05
	.zero		1


	//   ....[66]....
        /*0534*/ 	.word	0x00002f80
        /*0538*/ 	.word	0x00000000
        /*053c*/ 	.word	0x00000000
        /*0540*/ 	.short	0x010a
        /*0542*/ 	.byte	0xff
	.zero		1


	//   ....[67]....
        /*0544*/ 	.word	0x000030a0
        /*0548*/ 	.word	0x00000000
        /*054c*/ 	.word	0x00000140
        /*0550*/ 	.short	0x010a
        /*0552*/ 	.byte	0xff
	.zero		1


	//   ....[68]....
        /*0554*/ 	.word	0x00003110
        /*0558*/ 	.word	0x00000004
        /*055c*/ 	.word	0x00000000
        /*0560*/ 	.short	0x0101
        /*0562*/ 	.byte	0xff
	.zero		1


	//   ....[69]....
        /*0564*/ 	.word	0x00003130
        /*0568*/ 	.word	0x000000ff
        /*056c*/ 	.word	0x00000110
        /*0570*/ 	.short	0x010a
        /*0572*/ 	.byte	0x04
	.zero		1


	//   ....[70]....
        /*0574*/ 	.word	0x00003250
        /*0578*/ 	.word	0x00000000
        /*057c*/ 	.word	0x00000100
        /*0580*/ 	.short	0x010a
        /*0582*/ 	.byte	0xff
	.zero		1


	//   ....[71]....
        /*0584*/ 	.word	0x00003350
        /*0588*/ 	.word	0x00000000
        /*058c*/ 	.word	0x00000000
        /*0590*/ 	.short	0x0101
        /*0592*/ 	.byte	0xff
	.zero		1


	//   ....[72]....
        /*0594*/ 	.word	0x000033e0
        /*0598*/ 	.word	0x000000ff
        /*059c*/ 	.word	0x00000110
        /*05a0*/ 	.short	0x0106
        /*05a2*/ 	.byte	0x04
	.zero		1


	//   ....[73]....
        /*05a4*/ 	.word	0x00003400
        /*05a8*/ 	.word	0x000000ff
        /*05ac*/ 	.word	0x00000110
        /*05b0*/ 	.short	0x010a
        /*05b2*/ 	.byte	0x04
	.zero		1


	//   ....[74]....
        /*05b4*/ 	.word	0x00003490
        /*05b8*/ 	.word	0x000000ff
        /*05bc*/ 	.word	0x00000110
        /*05c0*/ 	.short	0x0106
        /*05c2*/ 	.byte	0x07
	.zero		1


	//   ....[75]....
        /*05c4*/ 	.word	0x000034d0
        /*05c8*/ 	.word	0x00000000
        /*05cc*/ 	.word	0x00000110
        /*05d0*/ 	.short	0x010a
        /*05d2*/ 	.byte	0xff
	.zero		1


	//   ....[76]....
        /*05d4*/ 	.word	0x00003710
        /*05d8*/ 	.word	0x000000ff
        /*05dc*/ 	.word	0x00000008
        /*05e0*/ 	.short	0x010a
        /*05e2*/ 	.byte	0x05
	.zero		1


	//   ....[77]....
        /*05e4*/ 	.word	0x00003730
        /*05e8*/ 	.word	0x000000ff
        /*05ec*/ 	.word	0x00000008
        /*05f0*/ 	.short	0x010a
        /*05f2*/ 	.byte	0x05
	.zero		1


	//   ....[78]....
        /*05f4*/ 	.word	0x000038c0
        /*05f8*/ 	.word	0x000000ff
        /*05fc*/ 	.word	0x00000008
        /*0600*/ 	.short	0x010a
        /*0602*/ 	.byte	0x05
	.zero		1


	//   ....[79]....
        /*0604*/ 	.word	0x000038e0
        /*0608*/ 	.word	0x000000ff
        /*060c*/ 	.word	0x00000008
        /*0610*/ 	.short	0x010a
        /*0612*/ 	.byte	0x05
	.zero		1


	//   ....[80]....
        /*0614*/ 	.word	0x000039a0
        /*0618*/ 	.word	0x000000ff
        /*061c*/ 	.word	0x00000000
        /*0620*/ 	.short	0x0101
        /*0622*/ 	.byte	0x04
	.zero		1


	//   ....[81]....
        /*0624*/ 	.word	0x00003ca0
        /*0628*/ 	.word	0x00000000
        /*062c*/ 	.word	0x00000100
        /*0630*/ 	.short	0x010a
        /*0632*/ 	.byte	0xff
	.zero		1


	//   ....[82]....
        /*0634*/ 	.word	0x00003d60
        /*0638*/ 	.word	0x00000000
        /*063c*/ 	.word	0x00000000
        /*0640*/ 	.short	0x0101
        /*0642*/ 	.byte	0xff
	.zero		1


	//   ....[83]....
        /*0644*/ 	.word	0x00003e20
        /*0648*/ 	.word	0x000000ff
        /*064c*/ 	.word	0x00000000
        /*0650*/ 	.short	0x010a
        /*0652*/ 	.byte	0x04
	.zero		1


	//   ....[84]....
        /*0654*/ 	.word	0x00003e30
        /*0658*/ 	.word	0x000000ff
        /*065c*/ 	.word	0x00000130
        /*0660*/ 	.short	0x010a
        /*0662*/ 	.byte	0x17
	.zero		1


	//   ....[85]....
        /*0664*/ 	.word	0x00003ee0
        /*0668*/ 	.word	0x000000ff
        /*066c*/ 	.word	0x00000000
        /*0670*/ 	.short	0x010a
        /*0672*/ 	.byte	0x05
	.zero		1


	//   ....[86]....
        /*0674*/ 	.word	0x00004020
        /*0678*/ 	.word	0x000000ff
        /*067c*/ 	.word	0x00000000
        /*0680*/ 	.short	0x010a
        /*0682*/ 	.byte	0x04
	.zero		1


	//   ....[87]....
        /*0684*/ 	.word	0x00004270
        /*0688*/ 	.word	0x000000ff
        /*068c*/ 	.word	0x00000000
        /*0690*/ 	.short	0x010a
        /*0692*/ 	.byte	0x04
	.zero		1


	//   ....[88]....
        /*0694*/ 	.word	0x00004310
        /*0698*/ 	.word	0x00000000
        /*069c*/ 	.word	0x00000000
        /*06a0*/ 	.short	0x010a
        /*06a2*/ 	.byte	0xff
	.zero		1


	//   ....[89]....
        /*06a4*/ 	.word	0x00004350
        /*06a8*/ 	.word	0x00000000
        /*06ac*/ 	.word	0x00000000
        /*06b0*/ 	.short	0x010a
        /*06b2*/ 	.byte	0xff
	.zero		1


	//   ....[90]....
        /*06b4*/ 	.word	0x000043c0
        /*06b8*/ 	.word	0x000000ff
        /*06bc*/ 	.word	0x00000000
        /*06c0*/ 	.short	0x0101
        /*06c2*/ 	.byte	0x04
	.zero		1


	//   ....[91]....
        /*06c4*/ 	.word	0x00004400
        /*06c8*/ 	.word	0x000000ff
        /*06cc*/ 	.word	0x00000160
        /*06d0*/ 	.short	0x010a
        /*06d2*/ 	.byte	0x11
	.zero		1


	//   ....[92]....
        /*06d4*/ 	.word	0x00004450
        /*06d8*/ 	.word	0x000000ff
        /*06dc*/ 	.word	0x00000000
        /*06e0*/ 	.short	0x0101
        /*06e2*/ 	.byte	0x04
	.zero		1


	//   ....[93]....
        /*06e4*/ 	.word	0x00004930
        /*06e8*/ 	.word	0x00000008
        /*06ec*/ 	.word	0x00000100
        /*06f0*/ 	.short	0x010a
        /*06f2*/ 	.byte	0xff
	.zero		1


	//   ....[94]....
        /*06f4*/ 	.word	0x00004aa0
        /*06f8*/ 	.word	0x00000000
        /*06fc*/ 	.word	0x00000000
        /*0700*/ 	.short	0x0101
        /*0702*/ 	.byte	0xff
	.zero		1


	//   ....[95]....
        /*0704*/ 	.word	0x00004f80
        /*0708*/ 	.word	0x000000ff
        /*070c*/ 	.word	0x000000f8
        /*0710*/ 	.short	0x010a
        /*0712*/ 	.byte	0x15
	.zero		1


	//   ....[96]....
        /*0714*/ 	.word	0x00005110
        /*0718*/ 	.word	0x000000ff
        /*071c*/ 	.word	0x000000d0
        /*0720*/ 	.short	0x010a
        /*0722*/ 	.byte	0x15
	.zero		1


	//   ....[97]....
        /*0724*/ 	.word	0x00005260
        /*0728*/ 	.word	0x000000ff
        /*072c*/ 	.word	0x000000b0
        /*0730*/ 	.short	0x010b
        /*0732*/ 	.byte	0x15
	.zero		1


	//   ....[98]....
        /*0734*/ 	.word	0x00005280
        /*0738*/ 	.word	0x000000ff
        /*073c*/ 	.word	0x00000000
        /*0740*/ 	.short	0x0101
        /*0742*/ 	.byte	0x04
	.zero		1


	//   ....[99]....
        /*0744*/ 	.word	0x00005290
        /*0748*/ 	.word	0x000000ff
        /*074c*/ 	.word	0x000000d8
        /*0750*/ 	.short	0x010a
        /*0752*/ 	.byte	0x15
	.zero		1


	//   ....[100]....
        /*0754*/ 	.word	0x000053e0
        /*0758*/ 	.word	0x000000ff
        /*075c*/ 	.word	0x000000b8
        /*0760*/ 	.short	0x010b
        /*0762*/ 	.byte	0x15
	.zero		1


	//   ....[101]....
        /*0764*/ 	.word	0x00005400
        /*0768*/ 	.word	0x000000ff
        /*076c*/ 	.word	0x00000000
        /*0770*/ 	.short	0x0101
        /*0772*/ 	.byte	0x04
	.zero		1


	//   ....[102]....
        /*0774*/ 	.word	0x00005410
        /*0778*/ 	.word	0x000000ff
        /*077c*/ 	.word	0x000000e0
        /*0780*/ 	.short	0x010a
        /*0782*/ 	.byte	0x15
	.zero		1


	//   ....[103]....
        /*0784*/ 	.word	0x00005570
        /*0788*/ 	.word	0x000000ff
        /*078c*/ 	.word	0x000000c0
        /*0790*/ 	.short	0x010b
        /*0792*/ 	.byte	0x15
	.zero		1


	//   ....[104]....
        /*0794*/ 	.word	0x00005590
        /*0798*/ 	.word	0x000000ff
        /*079c*/ 	.word	0x00000000
        /*07a0*/ 	.short	0x0101
        /*07a2*/ 	.byte	0x04
	.zero		1


	//   ....[105]....
        /*07a4*/ 	.word	0x000055a0
        /*07a8*/ 	.word	0x000000ff
        /*07ac*/ 	.word	0x000000e8
        /*07b0*/ 	.short	0x010a
        /*07b2*/ 	.byte	0x15
	.zero		1


	//   ....[106]....
        /*07b4*/ 	.word	0x000057a0
        /*07b8*/ 	.word	0x000000ff
        /*07bc*/ 	.word	0x000000c8
        /*07c0*/ 	.short	0x010b
        /*07c2*/ 	.byte	0x15
	.zero		1


	//   ....[107]....
        /*07c4*/ 	.word	0x000057b0
        /*07c8*/ 	.word	0x000000ff
        /*07cc*/ 	.word	0x00000000
        /*07d0*/ 	.short	0x0101
        /*07d2*/ 	.byte	0x29
	.zero		1


	//   ....[108]....
        /*07d4*/ 	.word	0x000057e0
        /*07d8*/ 	.word	0x000000ff
        /*07dc*/ 	.word	0x000000d0
        /*07e0*/ 	.short	0x010a
        /*07e2*/ 	.byte	0x15
	.zero		1


	//   ....[109]....
        /*07e4*/ 	.word	0x00005800
        /*07e8*/ 	.word	0x000000ff
        /*07ec*/ 	.word	0x000000d8
        /*07f0*/ 	.short	0x010a
        /*07f2*/ 	.byte	0x15
	.zero		1


	//   ....[110]....
        /*07f4*/ 	.word	0x00005820
        /*07f8*/ 	.word	0x000000ff
        /*07fc*/ 	.word	0x000000e0
        /*0800*/ 	.short	0x010a
        /*0802*/ 	.byte	0x15
	.zero		1


	//   ....[111]....
        /*0804*/ 	.word	0x00005860
        /*0808*/ 	.word	0x00000000
        /*080c*/ 	.word	0x000000e8
        /*0810*/ 	.short	0x010a
        /*0812*/ 	.byte	0xff
	.zero		1


	//   ....[112]....
        /*0814*/ 	.word	0x00005b90
        /*0818*/ 	.word	0x00000003
        /*081c*/ 	.word	0x00000100
        /*0820*/ 	.short	0x010a
        /*0822*/ 	.byte	0xff
	.zero		1


	//   ....[113]....
        /*0824*/ 	.word	0x00005d10
        /*0828*/ 	.word	0x00000000
        /*082c*/ 	.word	0x00000000
        /*0830*/ 	.short	0x0101
        /*0832*/ 	.byte	0xff
	.zero		1


	//   ....[114]....
        /*0834*/ 	.word	0x00006870
        /*0838*/ 	.word	0x00000003
        /*083c*/ 	.word	0x000000b0
        /*0840*/ 	.short	0x010a
        /*0842*/ 	.byte	0xff
	.zero		1


	//   ....[115]....
        /*0844*/ 	.word	0x000068b0
        /*0848*/ 	.word	0x000000a3
        /*084c*/ 	.word	0x00000120
        /*0850*/ 	.short	0x010a
        /*0852*/ 	.byte	0xff
	.zero		1


	//   ....[116]....
        /*0854*/ 	.word	0x000069e0
        /*0858*/ 	.word	0x00000003
        /*085c*/ 	.word	0x000000b0
        /*0860*/ 	.short	0x010a
        /*0862*/ 	.byte	0xff
	.zero		1


	//   ....[117]....
        /*0864*/ 	.word	0x00006b20
        /*0868*/ 	.word	0x00000000
        /*086c*/ 	.word	0x00000000
        /*0870*/ 	.short	0x0101
        /*0872*/ 	.byte	0xff
	.zero		1


	//   ....[118]....
        /*0874*/ 	.word	0x00006ba0
        /*0878*/ 	.word	0x000000a3
        /*087c*/ 	.word	0x00000120
        /*0880*/ 	.short	0x010a
        /*0882*/ 	.byte	0xff
	.zero		1


	//   ....[119]....
        /*0884*/ 	.word	0x00007f50
        /*0888*/ 	.word	0x000000bf
        /*088c*/ 	.word	0x000000b0
        /*0890*/ 	.short	0x010a
        /*0892*/ 	.byte	0xff
	.zero		1


	//   ....[120]....
        /*0894*/ 	.word	0x00008020
        /*0898*/ 	.word	0x000000bf
        /*089c*/ 	.word	0x000000b0
        /*08a0*/ 	.short	0x010a
        /*08a2*/ 	.byte	0xff
	.zero		1


	//   ....[121]....
        /*08a4*/ 	.word	0x00008160
        /*08a8*/ 	.word	0x00000000
        /*08ac*/ 	.word	0x00000000
        /*08b0*/ 	.short	0x0101
        /*08b2*/ 	.byte	0xff
	.zero		1


	//   ....[122]....
        /*08b4*/ 	.word	0x00009500
        /*08b8*/ 	.word	0x00000000
        /*08bc*/ 	.word	0x000000b0
        /*08c0*/ 	.short	0x010a
        /*08c2*/ 	.byte	0xff
	.zero		1


	//   ....[123]....
        /*08c4*/ 	.word	0x000095d0
        /*08c8*/ 	.word	0x00000000
        /*08cc*/ 	.word	0x000000b0
        /*08d0*/ 	.short	0x010a
        /*08d2*/ 	.byte	0xff
	.zero		1


	//   ....[124]....
        /*08d4*/ 	.word	0x00009710
        /*08d8*/ 	.word	0x00000000
        /*08dc*/ 	.word	0x00000000
        /*08e0*/ 	.short	0x0101
        /*08e2*/ 	.byte	0xff
	.zero		1


	//   ....[125]....
        /*08e4*/ 	.word	0x0000aae0
        /*08e8*/ 	.word	0x00000000
        /*08ec*/ 	.word	0x000000b0
        /*08f0*/ 	.short	0x010a
        /*08f2*/ 	.byte	0xff
	.zero		1


	//   ....[126]....
        /*08f4*/ 	.word	0x0000abb0
        /*08f8*/ 	.word	0x00000000
        /*08fc*/ 	.word	0x000000b0
        /*0900*/ 	.short	0x010a
        /*0902*/ 	.byte	0xff
	.zero		1


	//   ....[127]....
        /*0904*/ 	.word	0x0000acf0
        /*0908*/ 	.word	0x00000000
        /*090c*/ 	.word	0x00000000
        /*0910*/ 	.short	0x0101
        /*0912*/ 	.byte	0xff
	.zero		1


	//   ....[128]....
        /*0914*/ 	.word	0x0000b120
        /*0918*/ 	.word	0x000000a3
        /*091c*/ 	.word	0x00000000
        /*0920*/ 	.short	0x0101
        /*0922*/ 	.byte	0xff
	.zero		1


	//   ....[129]....
        /*0924*/ 	.word	0x0000c190
        /*0928*/ 	.word	0x00000003
        /*092c*/ 	.word	0x00000150
        /*0930*/ 	.short	0x010a
        /*0932*/ 	.byte	0xff
	.zero		1


	//   ....[130]....
        /*0934*/ 	.word	0x0000c1f0
        /*0938*/ 	.word	0x00000000
        /*093c*/ 	.word	0x00000058
        /*0940*/ 	.short	0x010a
        /*0942*/ 	.byte	0xff
	.zero		1


	//   ....[131]....
        /*0944*/ 	.word	0x0000c250
        /*0948*/ 	.word	0x00000000
        /*094c*/ 	.word	0x00000058
        /*0950*/ 	.short	0x010a
        /*0952*/ 	.byte	0xff
	.zero		1


	//   ....[132]....
        /*0954*/ 	.word	0x0000c2a0
        /*0958*/ 	.word	0x00000003
        /*095c*/ 	.word	0x00000100
        /*0960*/ 	.short	0x010a
        /*0962*/ 	.byte	0xff
	.zero		1


	//   ....[133]....
        /*0964*/ 	.word	0x0000c300
        /*0968*/ 	.word	0x00000000
        /*096c*/ 	.word	0x00000000
        /*0970*/ 	.short	0x010a
        /*0972*/ 	.byte	0xff
	.zero		1


	//   ....[134]....
        /*0974*/ 	.word	0x0000c360
        /*0978*/ 	.word	0x00000000
        /*097c*/ 	.word	0x00000000
        /*0980*/ 	.short	0x010a
        /*0982*/ 	.byte	0xff
	.zero		1


	//   ....[135]....
        /*0984*/ 	.word	0x0000c3c0
        /*0988*/ 	.word	0x00000000
        /*098c*/ 	.word	0x00000000
        /*0990*/ 	.short	0x010a
        /*0992*/ 	.byte	0xff
	.zero		1


	//   ....[136]....
        /*0994*/ 	.word	0x0000c420
        /*0998*/ 	.word	0x00000000
        /*099c*/ 	.word	0x00000000
        /*09a0*/ 	.short	0x010a
        /*09a2*/ 	.byte	0xff
	.zero		1


	//   ....[137]....
        /*09a4*/ 	.word	0x0000c480
        /*09a8*/ 	.word	0x00000000
        /*09ac*/ 	.word	0x00000000
        /*09b0*/ 	.short	0x010a
        /*09b2*/ 	.byte	0xff
	.zero		1


	//   ....[138]....
        /*09b4*/ 	.word	0x0000c4e0
        /*09b8*/ 	.word	0x00000000
        /*09bc*/ 	.word	0x00000000
        /*09c0*/ 	.short	0x010a
        /*09c2*/ 	.byte	0xff
	.zero		1


	//   ....[139]....
        /*09c4*/ 	.word	0x0000c540
        /*09c8*/ 	.word	0x00000000
        /*09cc*/ 	.word	0x00000000
        /*09d0*/ 	.short	0x010a
        /*09d2*/ 	.byte	0xff
	.zero		1


	//   ....[140]....
        /*09d4*/ 	.word	0x0000c5a0
        /*09d8*/ 	.word	0x00000000
        /*09dc*/ 	.word	0x00000000
        /*09e0*/ 	.short	0x010a
        /*09e2*/ 	.byte	0xff
	.zero		1


	//   ....[141]....
        /*09e4*/ 	.word	0x0000c600
        /*09e8*/ 	.word	0x00000000
        /*09ec*/ 	.word	0x00000000
        /*09f0*/ 	.short	0x010a
        /*09f2*/ 	.byte	0xff
	.zero		1


	//   ....[142]....
        /*09f4*/ 	.word	0x0000c660
        /*09f8*/ 	.word	0x00000000
        /*09fc*/ 	.word	0x00000000
        /*0a00*/ 	.short	0x010a
        /*0a02*/ 	.byte	0xff
	.zero		1


	//   ....[143]....
        /*0a04*/ 	.word	0x0000c6b0
        /*0a08*/ 	.word	0x00000000
        /*0a0c*/ 	.word	0x00000140
        /*0a10*/ 	.short	0x010a
        /*0a12*/ 	.byte	0xff
	.zero		1


	//   ....[144]....
        /*0a14*/ 	.word	0x0000c710
        /*0a18*/ 	.word	0x00000000
        /*0a1c*/ 	.word	0x00000110
        /*0a20*/ 	.short	0x010a
        /*0a22*/ 	.byte	0xff
	.zero		1


	//   ....[145]....
        /*0a24*/ 	.word	0x0000c760
        /*0a28*/ 	.word	0x00000000
        /*0a2c*/ 	.word	0x00000100
        /*0a30*/ 	.short	0x010a
        /*0a32*/ 	.byte	0xff
	.zero		1


	//   ....[146]....
        /*0a34*/ 	.word	0x0000c7c0
        /*0a38*/ 	.word	0x00000000
        /*0a3c*/ 	.word	0x00000110
        /*0a40*/ 	.short	0x010a
        /*0a42*/ 	.byte	0xff
	.zero		1


	//   ....[147]....
        /*0a44*/ 	.word	0x0000c820
        /*0a48*/ 	.word	0x00000005
        /*0a4c*/ 	.word	0x00000008
        /*0a50*/ 	.short	0x010a
        /*0a52*/ 	.byte	0xff
	.zero		1


	//   ....[148]....
        /*0a54*/ 	.word	0x0000c910
        /*0a58*/ 	.word	0x00000003
        /*0a5c*/ 	.word	0x00000008
        /*0a60*/ 	.short	0x010a
        /*0a62*/ 	.byte	0xff
	.zero		1


	//   ....[149]....
        /*0a64*/ 	.word	0x0000c960
        /*0a68*/ 	.word	0x00000000
        /*0a6c*/ 	.word	0x00000100
        /*0a70*/ 	.short	0x010a
        /*0a72*/ 	.byte	0xff
	.zero		1


	//   ....[150]....
        /*0a74*/ 	.word	0x0000c9c0
        /*0a78*/ 	.word	0x00000000
        /*0a7c*/ 	.word	0x00000130
        /*0a80*/ 	.short	0x010a
        /*0a82*/ 	.byte	0xff
	.zero		1


	//   ....[151]....
        /*0a84*/ 	.word	0x0000ca20
        /*0a88*/ 	.word	0x00000000
        /*0a8c*/ 	.word	0x00000000
        /*0a90*/ 	.short	0x010a
        /*0a92*/ 	.byte	0xff
	.zero		1


	//   ....[152]....
        /*0a94*/ 	.word	0x0000ca80
        /*0a98*/ 	.word	0x00000000
        /*0a9c*/ 	.word	0x00000000
        /*0aa0*/ 	.short	0x010a
        /*0aa2*/ 	.byte	0xff
	.zero		1


	//   ....[153]....
        /*0aa4*/ 	.word	0x0000cae0
        /*0aa8*/ 	.word	0x00000000
        /*0aac*/ 	.word	0x00000160
        /*0ab0*/ 	.short	0x010a
        /*0ab2*/ 	.byte	0xff
	.zero		1


	//   ....[154]....
        /*0ab4*/ 	.word	0x0000cb30
        /*0ab8*/ 	.word	0x00000008
        /*0abc*/ 	.word	0x00000100
        /*0ac0*/ 	.short	0x010a
        /*0ac2*/ 	.byte	0xff
	.zero		1


	//   ....[155]....
        /*0ac4*/ 	.word	0x0000cb90
        /*0ac8*/ 	.word	0x00000000
        /*0acc*/ 	.word	0x000000f8
        /*0ad0*/ 	.short	0x010a
        /*0ad2*/ 	.byte	0xff
	.zero		1


	//   ....[156]....
        /*0ad4*/ 	.word	0x0000cbf0
        /*0ad8*/ 	.word	0x00000005
        /*0adc*/ 	.word	0x000000d0
        /*0ae0*/ 	.short	0x010a
        /*0ae2*/ 	.byte	0xff
	.zero		1


	//   ....[157]....
        /*0ae4*/ 	.word	0x0000cc50
        /*0ae8*/ 	.word	0x00000005
        /*0aec*/ 	.word	0x000000d8
        /*0af0*/ 	.short	0x010a
        /*0af2*/ 	.byte	0xff
	.zero		1


	//   ....[158]....
        /*0af4*/ 	.word	0x0000ccb0
        /*0af8*/ 	.word	0x00000005
        /*0afc*/ 	.word	0x000000e0
        /*0b00*/ 	.short	0x010a
        /*0b02*/ 	.byte	0xff
	.zero		1


	//   ....[159]....
        /*0b04*/ 	.word	0x0000cd10
        /*0b08*/ 	.word	0x00000005
        /*0b0c*/ 	.word	0x000000e8
        /*0b10*/ 	.short	0x010a
        /*0b12*/ 	.byte	0xff
	.zero		1


	//   ....[160]....
        /*0b14*/ 	.word	0x0000cd70
        /*0b18*/ 	.word	0x00000000
        /*0b1c*/ 	.word	0x000000d0
        /*0b20*/ 	.short	0x010a
        /*0b22*/ 	.byte	0xff
	.zero		1


	//   ....[161]....
        /*0b24*/ 	.word	0x0000cdd0
        /*0b28*/ 	.word	0x00000000
        /*0b2c*/ 	.word	0x000000d8
        /*0b30*/ 	.short	0x010a
        /*0b32*/ 	.byte	0xff
	.zero		1


	//   ....[162]....
        /*0b34*/ 	.word	0x0000ce30
        /*0b38*/ 	.word	0x00000000
        /*0b3c*/ 	.word	0x000000e0
        /*0b40*/ 	.short	0x010a
        /*0b42*/ 	.byte	0xff
	.zero		1


	//   ....[163]....
        /*0b44*/ 	.word	0x0000ce80
        /*0b48*/ 	.word	0x00000003
        /*0b4c*/ 	.word	0x00000100
        /*0b50*/ 	.short	0x010a
        /*0b52*/ 	.byte	0xff
	.zero		1


	//   ....[164]....
        /*0b54*/ 	.word	0x0000ced0
        /*0b58*/ 	.word	0x00000003
        /*0b5c*/ 	.word	0x000000b0
        /*0b60*/ 	.short	0x010a
        /*0b62*/ 	.byte	0xff
	.zero		1


	//   ....[165]....
        /*0b64*/ 	.word	0x0000cf20
        /*0b68*/ 	.word	0x000000a3
        /*0b6c*/ 	.word	0x00000120
        /*0b70*/ 	.short	0x010a
        /*0b72*/ 	.byte	0xff
	.zero		1


	//   ....[166]....
        /*0b74*/ 	.word	0x0000cf70
        /*0b78*/ 	.word	0x000000bf
        /*0b7c*/ 	.word	0x000000b0
        /*0b80*/ 	.short	0x010a
        /*0b82*/ 	.byte	0xff
	.zero		1


	//   ....[167]....
        /*0b84*/ 	.word	0x0000cfc0
        /*0b88*/ 	.word	0x00000000
        /*0b8c*/ 	.word	0x000000b0
        /*0b90*/ 	.short	0x010a
        /*0b92*/ 	.byte	0xff
	.zero		1


	//   ....[168]....
        /*0b94*/ 	.word	0x0000d010
        /*0b98*/ 	.word	0x00000000
        /*0b9c*/ 	.word	0x000000b0
        /*0ba0*/ 	.short	0x010a
        /*0ba2*/ 	.byte	0xff
	.zero		1


	//----- nvinfo : EIATTR_NUM_MBARRIERS
	.align		4
.L_48:
        /*0ba4*/ 	.byte	0x03, 0x38
        /*0ba6*/ 	.short	0x002d


	//----- nvinfo : EIATTR_EXIT_INSTR_OFFSETS
	.align		4
        /*0ba8*/ 	.byte	0x04, 0x1c
        /*0baa*/ 	.short	(.L_50 - .L_49)


	//   ....[0]....
.L_49:
        /*0bac*/ 	.word	0x00002fb0


	//   ....[1]....
        /*0bb0*/ 	.word	0x000034a0


	//   ....[2]....
        /*0bb4*/ 	.word	0x00003500


	//   ....[3]....
        /*0bb8*/ 	.word	0x00004680


	//   ....[4]....
        /*0bbc*/ 	.word	0x00005890


	//   ....[5]....
        /*0bc0*/ 	.word	0x000058d0


	//   ....[6]....
        /*0bc4*/ 	.word	0x0000c180


	//----- nvinfo : EIATTR_MAX_THREADS
	.align		4
.L_50:
        /*0bc8*/ 	.byte	0x04, 0x05
        /*0bca*/ 	.short	(.L_52 - .L_51)
.L_51:
        /*0bcc*/ 	.word	0x00000100
        /*0bd0*/ 	.word	0x00000001
        /*0bd4*/ 	.word	0x00000001


	//----- nvinfo : EIATTR_CRS_STACK_SIZE
	.align		4
.L_52:
        /*0bd8*/ 	.byte	0x04, 0x1e
        /*0bda*/ 	.short	(.L_54 - .L_53)
.L_53:
        /*0bdc*/ 	.word	0x00000000


	//----- nvinfo : EIATTR_CBANK_PARAM_SIZE
	.align		4
.L_54:
        /*0be0*/ 	.byte	0x03, 0x19
        /*0be2*/ 	.short	0x0800


	//----- nvinfo : EIATTR_PARAM_CBANK
	.align		4
        /*0be4*/ 	.byte	0x04, 0x0a
        /*0be6*/ 	.short	(.L_56 - .L_55)
	.align		4
.L_55:
        /*0be8*/ 	.word	index@(.nv.constant0._ZN7cutlass13device_kernelINS_4gemm6kernel13GemmUniversalIN4cute5tupleIJiiiiEEENS1_10collective13CollectiveMmaINS1_35MainloopSm100TmaUmmaWarpSpecializedILi11ELi2ELi2ENS5_IJNS4_1CILi4EEENSA_ILi1EEESC_EEEEENS5_IJNSA_ILi256EEESF_NSA_ILi64EEEEEENS_12float_e5m2_tENS5_IJlSC_lEEESI_SJ_NS4_8TiledMMAINS4_8MMA_AtomIJNS4_10MMA_TraitsINS4_25SM100_MMA_F8F6F4_2x1SM_SSEJSI_SI_fSF_SF_NS4_17integral_constantINS4_4UMMA5MajorELSQ_0EEESR_NSO_INSP_7ScaleInELSS_0EEEST_EEEEEENS4_6LayoutINS5_IJSC_SC_SC_EEENS5_IJNSA_ILi0EEESY_SY_EEEEENS5_IJNS4_10UnderscoreES11_S11_EEEEENS4_18SM100_TMA_2SM_LOADENS4_14ComposedLayoutINS4_7SwizzleILi2ELi4ELi3EEENS4_18smem_ptr_flag_bitsILi8EEENSW_INS5_IJNSA_ILi8EEESG_EEENS5_IJSG_SC_EEEEEEEvNS4_8identityENS4_28SM100_TMA_2SM_LOAD_MULTICASTES1E_vS1F_EENS_8epilogue10collective18CollectiveEpilogueINS1I_23Sm100TmaWarpSpecializedILi4ELi2ELi64ELb0ELb0EEEJNS5_IJNSA_ILi128EEESF_SG_EEENS5_IJNSW_IS1N_SC_EENSW_ISG_SC_EEEEESI_SJ_SI_SJ_NS1I_6fusion15FusionCallbacksIS1M_NS1S_17LinearCombinationISI_fSI_fLNS_15FloatRoundStyleE2EEES1O_S1R_JEEENS4_5SM1004TMEM4LOAD26SM100_TMEM_LOAD_32dp32b64xENS4_13SM90_TMA_LOADES1E_NS4_39AutoVectorizingCopyWithAssumedAlignmentILi128EEENS4_14SM90_TMA_STOREES1E_S24_S24_EEEvvEEEEvNT_6ParamsE)
        /*0bec*/ 	.short	0x0380
        /*0bee*/ 	.short	0x0800


	//----- nvinfo : EIATTR_SW_WAR
	.align		4
.L_56:
        /*0bf0*/ 	.byte	0x04, 0x36
        /*0bf2*/ 	.short	(.L_58 - .L_57)
.L_57:
        /*0bf4*/ 	.word	0x00000008
.L_58:


//--------------------- .nv.callgraph             --------------------------
	.section	.nv.callgraph,"",@"SHT_CUDA_CALLGRAPH"
	.align	4
	.sectionentsize	8
	.align		4
        /*0000*/ 	.word	0x00000000
	.align		4
        /*0004*/ 	.word	0xffffffff
	.align		4
        /*0008*/ 	.word	index@(_ZN7cutlass13device_kernelINS_4gemm6kernel13GemmUniversalIN4cute5tupleIJiiiiEEENS1_10collective13CollectiveMmaINS1_35MainloopSm100TmaUmmaWarpSpecializedILi11ELi2ELi2ENS5_IJNS4_1CILi4EEENSA_ILi1EEESC_EEEEENS5_IJNSA_ILi256EEESF_NSA_ILi64EEEEEENS_12float_e5m2_tENS5_IJlSC_lEEESI_SJ_NS4_8TiledMMAINS4_8MMA_AtomIJNS4_10MMA_TraitsINS4_25SM100_MMA_F8F6F4_2x1SM_SSEJSI_SI_fSF_SF_NS4_17integral_constantINS4_4UMMA5MajorELSQ_0EEESR_NSO_INSP_7ScaleInELSS_0EEEST_EEEEEENS4_6LayoutINS5_IJSC_SC_SC_EEENS5_IJNSA_ILi0EEESY_SY_EEEEENS5_IJNS4_10UnderscoreES11_S11_EEEEENS4_18SM100_TMA_2SM_LOADENS4_14ComposedLayoutINS4_7SwizzleILi2ELi4ELi3EEENS4_18smem_ptr_flag_bitsILi8EEENSW_INS5_IJNSA_ILi8EEESG_EEENS5_IJSG_SC_EEEEEEEvNS4_8identityENS4_28SM100_TMA_2SM_LOAD_MULTICASTES1E_vS1F_EENS_8epilogue10collective18CollectiveEpilogueINS1I_23Sm100TmaWarpSpecializedILi4ELi2ELi64ELb0ELb0EEEJNS5_IJNSA_ILi128EEESF_SG_EEENS5_IJNSW_IS1N_SC_EENSW_ISG_SC_EEEEESI_SJ_SI_SJ_NS1I_6fusion15FusionCallbacksIS1M_NS1S_17LinearCombinationISI_fSI_fLNS_15FloatRoundStyleE2EEES1O_S1R_JEEENS4_5SM1004TMEM4LOAD26SM100_TMEM_LOAD_32dp32b64xENS4_13SM90_TMA_LOADES1E_NS4_39AutoVectorizingCopyWithAssumedAlignmentILi128EEENS4_14SM90_TMA_STOREES1E_S24_S24_EEEvvEEEEvNT_6ParamsE)
	.align		4
        /*000c*/ 	.word	index@(__assertfail)
	.align		4
        /*0010*/ 	.word	0x00000000
	.align		4
        /*0014*/ 	.word	0xfffffffe
	.align		4
        /*0018*/ 	.word	0x00000000
	.align		4
        /*001c*/ 	.word	0xfffffffd
	.align		4
        /*0020*/ 	.word	0x00000000
	.align		4
        /*0024*/ 	.word	0xfffffffc


//--------------------- .nv.constant4             --------------------------
	.section	.nv.constant4,"a",@progbits
	.align	8
	.align		8
.nv.constant4:
        /*0000*/ 	.dword	__assertfail
	.align		8
        /*0008*/ 	.dword	__unnamed_1
	.align		8
        /*0010*/ 	.dword	__unnamed_2
	.align		8
        /*0018*/ 	.dword	__unnamed_3
	.align		8
        /*0020*/ 	.dword	_ZN40_INTERNAL_e3075fbc_4_k_cu_302c2b67_199454cuda3std3__45__cpo5beginE
	.align		8
        /*0028*/ 	.dword	_ZN40_INTERNAL_e3075fbc_4_k_cu_302c2b67_199454cuda3std3__45__cpo3endE
	.align		8
        /*0030*/ 	.dword	_ZN40_INTERNAL_e3075fbc_4_k_cu_302c2b67_199454cuda3std3__45__cpo6cbeginE
	.align		8
        /*0038*/ 	.dword	_ZN40_INTERNAL_e3075fbc_4_k_cu_302c2b67_199454cuda3std3__45__cpo4cendE
	.align		8
        /*0040*/ 	.dword	_ZN40_INTERNAL_e3075fbc_4_k_cu_302c2b67_199454cuda3std3__442_GLOBAL__N__e3075fbc_4_k_cu_302c2b67_199456ignoreE
	.align		8
        /*0048*/ 	.dword	_ZN40_INTERNAL_e3075fbc_4_k_cu_302c2b67_199454cuda3std3__419piecewise_constructE
	.align		8
        /*0050*/ 	.dword	_ZN40_INTERNAL_e3075fbc_4_k_cu_302c2b67_199454cuda3std3__48in_placeE
	.align		8
        /*0058*/ 	.dword	_ZN40_INTERNAL_e3075fbc_4_k_cu_302c2b67_199454cuda3std6ranges3__45__cpo4swapE
	.align		8
        /*0060*/ 	.dword	_ZN40_INTERNAL_e3075fbc_4_k_cu_302c2b67_199454cuda3std6ranges3__45__cpo9iter_moveE
	.align		8
        /*0068*/ 	.dword	_ZN40_INTERNAL_e3075fbc_4_k_cu_302c2b67_199454cute7productE
	.align		8
        /*0070*/ 	.dword	_ZN40_INTERNAL_e3075fbc_4_k_cu_302c2b67_199454cute1_E
	.align		8
        /*0078*/ 	.dword	$str$25
	.align		8
        /*0080*/ 	.dword	$str$26
	.align		8
        /*0088*/ 	.dword	$str$27
	.align		8
        /*0090*/ 	.dword	$str$28


//--------------------- .text._ZN7cutlass13device_kernelINS_4gemm6kernel13GemmUniversalIN4cute5tupleIJiiiiEEENS1_10collective13CollectiveMmaINS1_35MainloopSm100TmaUmmaWarpSpecializedILi11ELi2ELi2ENS5_IJNS4_1CILi4EEENSA_ILi1EEESC_EEEEENS5_IJNSA_ILi256EEESF_NSA_ILi64EEEEEENS_12float_e5m2_tENS5_IJlSC_lEEESI_SJ_NS4_8TiledMMAINS4_8MMA_AtomIJNS4_10MMA_TraitsINS4_25SM100_MMA_F8F6F4_2x1SM_SSEJSI_SI_fSF_SF_NS4_17integral_constantINS4_4UMMA5MajorELSQ_0EEESR_NSO_INSP_7ScaleInELSS_0EEEST_EEEEEENS4_6LayoutINS5_IJSC_SC_SC_EEENS5_IJNSA_ILi0EEESY_SY_EEEEENS5_IJNS4_10UnderscoreES11_S11_EEEEENS4_18SM100_TMA_2SM_LOADENS4_14ComposedLayoutINS4_7SwizzleILi2ELi4ELi3EEENS4_18smem_ptr_flag_bitsILi8EEENSW_INS5_IJNSA_ILi8EEESG_EEENS5_IJSG_SC_EEEEEEEvNS4_8identityENS4_28SM100_TMA_2SM_LOAD_MULTICASTES1E_vS1F_EENS_8epilogue10collective18CollectiveEpilogueINS1I_23Sm100TmaWarpSpecializedILi4ELi2ELi64ELb0ELb0EEEJNS5_IJNSA_ILi128EEESF_SG_EEENS5_IJNSW_IS1N_SC_EENSW_ISG_SC_EEEEESI_SJ_SI_SJ_NS1I_6fusion15FusionCallbacksIS1M_NS1S_17LinearCombinationISI_fSI_fLNS_15FloatRoundStyleE2EEES1O_S1R_JEEENS4_5SM1004TMEM4LOAD26SM100_TMEM_LOAD_32dp32b64xENS4_13SM90_TMA_LOADES1E_NS4_39AutoVectorizingCopyWithAssumedAlignmentILi128EEENS4_14SM90_TMA_STOREES1E_S24_S24_EEEvvEEEEvNT_6ParamsE --------------------------
	.section	.text._ZN7cutlass13device_kernelINS_4gemm6kernel13GemmUniversalIN4cute5tupleIJiiiiEEENS1_10collective13CollectiveMmaINS1_35MainloopSm100TmaUmmaWarpSpecializedILi11ELi2ELi2ENS5_IJNS4_1CILi4EEENSA_ILi1EEESC_EEEEENS5_IJNSA_ILi256EEESF_NSA_ILi64EEEEEENS_12float_e5m2_tENS5_IJlSC_lEEESI_SJ_NS4_8TiledMMAINS4_8MMA_AtomIJNS4_10MMA_TraitsINS4_25SM100_MMA_F8F6F4_2x1SM_SSEJSI_SI_fSF_SF_NS4_17integral_constantINS4_4UMMA5MajorELSQ_0EEESR_NSO_INSP_7ScaleInELSS_0EEEST_EEEEEENS4_6LayoutINS5_IJSC_SC_SC_EEENS5_IJNSA_ILi0EEESY_SY_EEEEENS5_IJNS4_10UnderscoreES11_S11_EEEEENS4_18SM100_TMA_2SM_LOADENS4_14ComposedLayoutINS4_7SwizzleILi2ELi4ELi3EEENS4_18smem_ptr_flag_bitsILi8EEENSW_INS5_IJNSA_ILi8EEESG_EEENS5_IJSG_SC_EEEEEEEvNS4_8identityENS4_28SM100_TMA_2SM_LOAD_MULTICASTES1E_vS1F_EENS_8epilogue10collective18CollectiveEpilogueINS1I_23Sm100TmaWarpSpecializedILi4ELi2ELi64ELb0ELb0EEEJNS5_IJNSA_ILi128EEESF_SG_EEENS5_IJNSW_IS1N_SC_EENSW_ISG_SC_EEEEESI_SJ_SI_SJ_NS1I_6fusion15FusionCallbacksIS1M_NS1S_17LinearCombinationISI_fSI_fLNS_15FloatRoundStyleE2EEES1O_S1R_JEEENS4_5SM1004TMEM4LOAD26SM100_TMEM_LOAD_32dp32b64xENS4_13SM90_TMA_LOADES1E_NS4_39AutoVectorizingCopyWithAssumedAlignmentILi128EEENS4_14SM90_TMA_STOREES1E_S24_S24_EEEvvEEEEvNT_6ParamsE,"ax",@progbits
	.align	128
.text._ZN7cutlass13device_kernelINS_4gemm6kernel13GemmUniversalIN4cute5tupleIJiiiiEEENS1_10collective13CollectiveMmaINS1_35MainloopSm100TmaUmmaWarpSpecializedILi11ELi2ELi2ENS5_IJNS4_1CILi4EEENSA_ILi1EEESC_EEEEENS5_IJNSA_ILi256EEESF_NSA_ILi64EEEEEENS_12float_e5m2_tENS5_IJlSC_lEEESI_SJ_NS4_8TiledMMAINS4_8MMA_AtomIJNS4_10MMA_TraitsINS4_25SM100_MMA_F8F6F4_2x1SM_SSEJSI_SI_fSF_SF_NS4_17integral_constantINS4_4UMMA5MajorELSQ_0EEESR_NSO_INSP_7ScaleInELSS_0EEEST_EEEEEENS4_6LayoutINS5_IJSC_SC_SC_EEENS5_IJNSA_ILi0EEESY_SY_EEEEENS5_IJNS4_10UnderscoreES11_S11_EEEEENS4_18SM100_TMA_2SM_LOADENS4_14ComposedLayoutINS4_7SwizzleILi2ELi4ELi3EEENS4_18smem_ptr_flag_bitsILi8EEENSW_INS5_IJNSA_ILi8EEESG_EEENS5_IJSG_SC_EEEEEEEvNS4_8identityENS4_28SM100_TMA_2SM_LOAD_MULTICASTES1E_vS1F_EENS_8epilogue10collective18CollectiveEpilogueINS1I_23Sm100TmaWarpSpecializedILi4ELi2ELi64ELb0ELb0EEEJNS5_IJNSA_ILi128EEESF_SG_EEENS5_IJNSW_IS1N_SC_EENSW_ISG_SC_EEEEESI_SJ_SI_SJ_NS1I_6fusion15FusionCallbacksIS1M_NS1S_17LinearCombinationISI_fSI_fLNS_15FloatRoundStyleE2EEES1O_S1R_JEEENS4_5SM1004TMEM4LOAD26SM100_TMEM_LOAD_32dp32b64xENS4_13SM90_TMA_LOADES1E_NS4_39AutoVectorizingCopyWithAssumedAlignmentILi128EEENS4_14SM90_TMA_STOREES1E_S24_S24_EEEvvEEEEvNT_6ParamsE:
        .type           _ZN7cutlass13device_kernelINS_4gemm6kernel13GemmUniversalIN4cute5tupleIJiiiiEEENS1_10collective13CollectiveMmaINS1_35MainloopSm100TmaUmmaWarpSpecializedILi11ELi2ELi2ENS5_IJNS4_1CILi4EEENSA_ILi1EEESC_EEEEENS5_IJNSA_ILi256EEESF_NSA_ILi64EEEEEENS_12float_e5m2_tENS5_IJlSC_lEEESI_SJ_NS4_8TiledMMAINS4_8MMA_AtomIJNS4_10MMA_TraitsINS4_25SM100_MMA_F8F6F4_2x1SM_SSEJSI_SI_fSF_SF_NS4_17integral_constantINS4_4UMMA5MajorELSQ_0EEESR_NSO_INSP_7ScaleInELSS_0EEEST_EEEEEENS4_6LayoutINS5_IJSC_SC_SC_EEENS5_IJNSA_ILi0EEESY_SY_EEEEENS5_IJNS4_10UnderscoreES11_S11_EEEEENS4_18SM100_TMA_2SM_LOADENS4_14ComposedLayoutINS4_7SwizzleILi2ELi4ELi3EEENS4_18smem_ptr_flag_bitsILi8EEENSW_INS5_IJNSA_ILi8EEESG_EEENS5_IJSG_SC_EEEEEEEvNS4_8identityENS4_28SM100_TMA_2SM_LOAD_MULTICASTES1E_vS1F_EENS_8epilogue10collective18CollectiveEpilogueINS1I_23Sm100TmaWarpSpecializedILi4ELi2ELi64ELb0ELb0EEEJNS5_IJNSA_ILi128EEESF_SG_EEENS5_IJNSW_IS1N_SC_EENSW_ISG_SC_EEEEESI_SJ_SI_SJ_NS1I_6fusion15FusionCallbacksIS1M_NS1S_17LinearCombinationISI_fSI_fLNS_15FloatRoundStyleE2EEES1O_S1R_JEEENS4_5SM1004TMEM4LOAD26SM100_TMEM_LOAD_32dp32b64xENS4_13SM90_TMA_LOADES1E_NS4_39AutoVectorizingCopyWithAssumedAlignmentILi128EEENS4_14SM90_TMA_STOREES1E_S24_S24_EEEvvEEEEvNT_6ParamsE,@function
        .size           _ZN7cutlass13device_kernelINS_4gemm6kernel13GemmUniversalIN4cute5tupleIJiiiiEEENS1_10collective13CollectiveMmaINS1_35MainloopSm100TmaUmmaWarpSpecializedILi11ELi2ELi2ENS5_IJNS4_1CILi4EEENSA_ILi1EEESC_EEEEENS5_IJNSA_ILi256EEESF_NSA_ILi64EEEEEENS_12float_e5m2_tENS5_IJlSC_lEEESI_SJ_NS4_8TiledMMAINS4_8MMA_AtomIJNS4_10MMA_TraitsINS4_25SM100_MMA_F8F6F4_2x1SM_SSEJSI_SI_fSF_SF_NS4_17integral_constantINS4_4UMMA5MajorELSQ_0EEESR_NSO_INSP_7ScaleInELSS_0EEEST_EEEEEENS4_6LayoutINS5_IJSC_SC_SC_EEENS5_IJNSA_ILi0EEESY_SY_EEEEENS5_IJNS4_10UnderscoreES11_S11_EEEEENS4_18SM100_TMA_2SM_LOADENS4_14ComposedLayoutINS4_7SwizzleILi2ELi4ELi3EEENS4_18smem_ptr_flag_bitsILi8EEENSW_INS5_IJNSA_ILi8EEESG_EEENS5_IJSG_SC_EEEEEEEvNS4_8identityENS4_28SM100_TMA_2SM_LOAD_MULTICASTES1E_vS1F_EENS_8epilogue10collective18CollectiveEpilogueINS1I_23Sm100TmaWarpSpecializedILi4ELi2ELi64ELb0ELb0EEEJNS5_IJNSA_ILi128EEESF_SG_EEENS5_IJNSW_IS1N_SC_EENSW_ISG_SC_EEEEESI_SJ_SI_SJ_NS1I_6fusion15FusionCallbacksIS1M_NS1S_17LinearCombinationISI_fSI_fLNS_15FloatRoundStyleE2EEES1O_S1R_JEEENS4_5SM1004TMEM4LOAD26SM100_TMEM_LOAD_32dp32b64xENS4_13SM90_TMA_LOADES1E_NS4_39AutoVectorizingCopyWithAssumedAlignmentILi128EEENS4_14SM90_TMA_STOREES1E_S24_S24_EEEvvEEEEvNT_6ParamsE,(.L_x_210 - _ZN7cutlass13device_kernelINS_4gemm6kernel13GemmUniversalIN4cute5tupleIJiiiiEEENS1_10collective13CollectiveMmaINS1_35MainloopSm100TmaUmmaWarpSpecializedILi11ELi2ELi2ENS5_IJNS4_1CILi4EEENSA_ILi1EEESC_EEEEENS5_IJNSA_ILi256EEESF_NSA_ILi64EEEEEENS_12float_e5m2_tENS5_IJlSC_lEEESI_SJ_NS4_8TiledMMAINS4_8MMA_AtomIJNS4_10MMA_TraitsINS4_25SM100_MMA_F8F6F4_2x1SM_SSEJSI_SI_fSF_SF_NS4_17integral_constantINS4_4UMMA5MajorELSQ_0EEESR_NSO_INSP_7ScaleInELSS_0EEEST_EEEEEENS4_6LayoutINS5_IJSC_SC_SC_EEENS5_IJNSA_ILi0EEESY_SY_EEEEENS5_IJNS4_10UnderscoreES11_S11_EEEEENS4_18SM100_TMA_2SM_LOADENS4_14ComposedLayoutINS4_7SwizzleILi2ELi4ELi3EEENS4_18smem_ptr_flag_bitsILi8EEENSW_INS5_IJNSA_ILi8EEESG_EEENS5_IJSG_SC_EEEEEEEvNS4_8identityENS4_28SM100_TMA_2SM_LOAD_MULTICASTES1E_vS1F_EENS_8epilogue10collective18CollectiveEpilogueINS1I_23Sm100TmaWarpSpecializedILi4ELi2ELi64ELb0ELb0EEEJNS5_IJNSA_ILi128EEESF_SG_EEENS5_IJNSW_IS1N_SC_EENSW_ISG_SC_EEEEESI_SJ_SI_SJ_NS1I_6fusion15FusionCallbacksIS1M_NS1S_17LinearCombinationISI_fSI_fLNS_15FloatRoundStyleE2EEES1O_S1R_JEEENS4_5SM1004TMEM4LOAD26SM100_TMEM_LOAD_32dp32b64xENS4_13SM90_TMA_LOADES1E_NS4_39AutoVectorizingCopyWithAssumedAlignmentILi128EEENS4_14SM90_TMA_STOREES1E_S24_S24_EEEvvEEEEvNT_6ParamsE)
        .other          _ZN7cutlass13device_kernelINS_4gemm6kernel13GemmUniversalIN4cute5tupleIJiiiiEEENS1_10collective13CollectiveMmaINS1_35MainloopSm100TmaUmmaWarpSpecializedILi11ELi2ELi2ENS5_IJNS4_1CILi4EEENSA_ILi1EEESC_EEEEENS5_IJNSA_ILi256EEESF_NSA_ILi64EEEEEENS_12float_e5m2_tENS5_IJlSC_lEEESI_SJ_NS4_8TiledMMAINS4_8MMA_AtomIJNS4_10MMA_TraitsINS4_25SM100_MMA_F8F6F4_2x1SM_SSEJSI_SI_fSF_SF_NS4_17integral_constantINS4_4UMMA5MajorELSQ_0EEESR_NSO_INSP_7ScaleInELSS_0EEEST_EEEEEENS4_6LayoutINS5_IJSC_SC_SC_EEENS5_IJNSA_ILi0EEESY_SY_EEEEENS5_IJNS4_10UnderscoreES11_S11_EEEEENS4_18SM100_TMA_2SM_LOADENS4_14ComposedLayoutINS4_7SwizzleILi2ELi4ELi3EEENS4_18smem_ptr_flag_bitsILi8EEENSW_INS5_IJNSA_ILi8EEESG_EEENS5_IJSG_SC_EEEEEEEvNS4_8identityENS4_28SM100_TMA_2SM_LOAD_MULTICASTES1E_vS1F_EENS_8epilogue10collective18CollectiveEpilogueINS1I_23Sm100TmaWarpSpecializedILi4ELi2ELi64ELb0ELb0EEEJNS5_IJNSA_ILi128EEESF_SG_EEENS5_IJNSW_IS1N_SC_EENSW_ISG_SC_EEEEESI_SJ_SI_SJ_NS1I_6fusion15FusionCallbacksIS1M_NS1S_17LinearCombinationISI_fSI_fLNS_15FloatRoundStyleE2EEES1O_S1R_JEEENS4_5SM1004TMEM4LOAD26SM100_TMEM_LOAD_32dp32b64xENS4_13SM90_TMA_LOADES1E_NS4_39AutoVectorizingCopyWithAssumedAlignmentILi128EEENS4_14SM90_TMA_STOREES1E_S24_S24_EEEvvEEEEvNT_6ParamsE,@"STO_CUDA_ENTRY STV_DEFAULT"
_ZN7cutlass13device_kernelINS_4gemm6kernel13GemmUniversalIN4cute5tupleIJiiiiEEENS1_10collective13CollectiveMmaINS1_35MainloopSm100TmaUmmaWarpSpecializedILi11ELi2ELi2ENS5_IJNS4_1CILi4EEENSA_ILi1EEESC_EEEEENS5_IJNSA_ILi256EEESF_NSA_ILi64EEEEEENS_12float_e5m2_tENS5_IJlSC_lEEESI_SJ_NS4_8TiledMMAINS4_8MMA_AtomIJNS4_10MMA_TraitsINS4_25SM100_MMA_F8F6F4_2x1SM_SSEJSI_SI_fSF_SF_NS4_17integral_constantINS4_4UMMA5MajorELSQ_0EEESR_NSO_INSP_7ScaleInELSS_0EEEST_EEEEEENS4_6LayoutINS5_IJSC_SC_SC_EEENS5_IJNSA_ILi0EEESY_SY_EEEEENS5_IJNS4_10UnderscoreES11_S11_EEEEENS4_18SM100_TMA_2SM_LOADENS4_14ComposedLayoutINS4_7SwizzleILi2ELi4ELi3EEENS4_18smem_ptr_flag_bitsILi8EEENSW_INS5_IJNSA_ILi8EEESG_EEENS5_IJSG_SC_EEEEEEEvNS4_8identityENS4_28SM100_TMA_2SM_LOAD_MULTICASTES1E_vS1F_EENS_8epilogue10collective18CollectiveEpilogueINS1I_23Sm100TmaWarpSpecializedILi4ELi2ELi64ELb0ELb0EEEJNS5_IJNSA_ILi128EEESF_SG_EEENS5_IJNSW_IS1N_SC_EENSW_ISG_SC_EEEEESI_SJ_SI_SJ_NS1I_6fusion15FusionCallbacksIS1M_NS1S_17LinearCombinationISI_fSI_fLNS_15FloatRoundStyleE2EEES1O_S1R_JEEENS4_5SM1004TMEM4LOAD26SM100_TMEM_LOAD_32dp32b64xENS4_13SM90_TMA_LOADES1E_NS4_39AutoVectorizingCopyWithAssumedAlignmentILi128EEENS4_14SM90_TMA_STOREES1E_S24_S24_EEEvvEEEEvNT_6ParamsE:
[----:B------:R-:W1:Y:S01]  /*0000*/  LDC R1, c[0x0][0x37c] ;  /* 0x0000df00ff017b82 */ /* 0x000e620000000800 */
[----:B------:R-:W2:Y:S01]  /*0010*/  S2R R172, SR_TID.X ;  /* 0x0000000000ac7919 */ /* 0x000ea20000002100 */
[----:B------:R-:W3:Y:S06]  /*0020*/  LDCU.64 UR8, c[0x0][0x890] ;  /* 0x00011200ff0877ac */ /* 0x000eec0008000a00 */
[----:B------:R-:W4:Y:S01]  /*0030*/  S2UR UR45, SR_CgaCtaId ;  /* 0x00000000002d79c3 */ /* 0x000f220000008800 */
[----:B------:R-:W-:Y:S02]  /*0040*/  PRMT R158, RZ, 0x7610, R158 ;  /* 0x00007610ff9e7816 */ /* 0x000fe4000000009e */
[----:B------:R-:W-:Y:S01]  /*0050*/  ELECT P1, URZ, PT ;  /* 0x0000000000ff782f */ /* 0x000fe20003820000 */
[----:B---3--:R-:W-:-:S04]  /*0060*/  UISETP.NE.U32.AND UP0, UPT, UR8, URZ, UPT ;  /* 0x000000ff0800728c */ /* 0x008fc8000bf05070 */
[----:B------:R-:W-:Y:S02]  /*0070*/  UISETP.NE.AND.EX UP0, UPT, UR9, URZ, UPT, UP0 ;  /* 0x000000ff0900728c */ /* 0x000fe4000bf05300 */
[----:B----4-:R-:W-:Y:S02]  /*0080*/  ULOP3.LUT UR33, UR45, 0x1, URZ, 0xc0, !UPT ;  /* 0x000000012d217892 */ /* 0x010fe4000f8ec0ff */
[----:B------:R-:W-:Y:S01]  /*0090*/  ULOP3.LUT UR34, UR45, 0x1, URZ, 0x3c, !UPT ;  /* 0x000000012d227892 */ /* 0x000fe2000f8e3cff */
[----:B--2---:R-:W-:-:S05]  /*00a0*/  SHF.R.U32.HI R159, RZ, 0x5, R172 ;  /* 0x00000005ff9f7819 */ /* 0x004fca00000116ac */
[----:B------:R-:W2:Y:S02]  /*00b0*/  SHFL.IDX PT, R0, R159, RZ, 0x1f ;  /* 0x00001fff9f007589 */ /* 0x000ea400000e0000 */
[----:B--2---:R-:W-:Y:S01]  /*00c0*/  R2UR UR18, R0 ;  /* 0x00000000001272ca */ /* 0x004fe200000e0000 */
[----:B-1----:R-:W-:-:S14]  /*00d0*/  BRA.U UP0, `(.L_x_0) ;  /* 0x0000000100307547 */ /* 0x002fdc000b800000 */
[----:B------:R-:W1:Y:S02]  /*00e0*/  LDCU.64 UR4, c[0x0][0x888] ;  /* 0x00011100ff0477ac */ /* 0x000e640008000a00 */
[----:B-1----:R-:W-:-:S04]  /*00f0*/  UISETP.NE.U32.AND UP0, UPT, UR4, URZ, UPT ;  /* 0x000000ff0400728c */ /* 0x002fc8000bf05070 */
[----:B------:R-:W-:-:S09]  /*0100*/  UISETP.NE.AND.EX UP0, UPT, UR5, URZ, UPT, UP0 ;  /* 0x000000ff0500728c */ /* 0x000fd2000bf05300 */
[----:B------:R-:W-:Y:S05]  /*0110*/  BRA.U !UP0, `(.L_x_1) ;  /* 0x0000000108147547 */ /* 0x000fea000b800000 */
[----:B------:R-:W1:Y:S01]  /*0120*/  LDC.64 R2, c[0x0][0x888] ;  /* 0x00022200ff027b82 */ /* 0x000e620000000a00 */
[----:B------:R-:W1:Y:S02]  /*0130*/  LDCU.64 UR4, c[0x0][0x358] ;  /* 0x00006b00ff0477ac */ /* 0x000e640008000a00 */
[----:B-1----:R1:W5:Y:S01]  /*0140*/  LDG.E R73, desc[UR4][R2.64] ;  /* 0x0000000402497981 */ /* 0x002362000c1e1900 */
[----:B------:R-:W-:Y:S01]  /*0150*/  HFMA2 R158, -RZ, RZ, 0, 5.9604644775390625e-08 ;  /* 0x00000001ff9e7431 */ /* 0x000fe200000001ff */
[----:B------:R-:W-:Y:S05]  /*0160*/  BRA `(.L_x_0) ;  /* 0x00000000000c7947 */ /* 0x000fea0003800000 */
.L_x_1:
[----:B------:R-:W1:Y:S01]  /*0170*/  LDCU UR4, c[0x0][0x880] ;  /* 0x00011000ff0477ac */ /* 0x000e620008000800 */
[----:B------:R-:W-:Y:S01]  /*0180*/  HFMA2 R158, -RZ, RZ, 0, 5.9604644775390625e-08 ;  /* 0x00000001ff9e7431 */ /* 0x000fe200000001ff */
[----:B-1----:R-:W-:-:S07]  /*0190*/  MOV R73, UR4 ;  /* 0x0000000400497c02 */ /* 0x002fce0008000f00 */
.L_x_0:
[----:B------:R-:W2:Y:S02]  /*01a0*/  LDCU.64 UR4, c[0x0][0x8b0] ;  /* 0x00011600ff0477ac */ /* 0x000ea40008000a00 */
[----:B--2---:R-:W-:-:S04]  /*01b0*/  UISETP.NE.U32.AND UP0, UPT, UR4, URZ, UPT ;  /* 0x000000ff0400728c */ /* 0x004fc8000bf05070 */
[----:B------:R-:W-:-:S09]  /*01c0*/  UISETP.NE.AND.EX UP0, UPT, UR5, URZ, UPT, UP0 ;  /* 0x000000ff0500728c */ /* 0x000fd2000bf05300 */
[----:B------:R-:W-:Y:S05]  /*01d0*/  BRA.U UP0, `(.L_x_2) ;  /* 0x0000000100287547 */ /* 0x000fea000b800000 */
[----:B------:R-:W2:Y:S02]  /*01e0*/  LDCU.64 UR4, c[0x0][0x8a8] ;  /* 0x00011500ff0477ac */ /* 0x000ea40008000a00 */
[----:B--2---:R-:W-:-:S04]  /*01f0*/  UISETP.NE.U32.AND UP0, UPT, UR4, URZ, UPT ;  /* 0x000000ff0400728c */ /* 0x004fc8000bf05070 */
[----:B------:R-:W-:-:S09]  /*0200*/  UISETP.NE.AND.EX UP0, UPT, UR5, URZ, UPT, UP0 ;  /* 0x000000ff0500728c */ /* 0x000fd2000bf05300 */
[----:B------:R-:W-:Y:S05]  /*0210*/  BRA.U !UP0, `(.L_x_3) ;  /* 0x0000000108107547 */ /* 0x000fea000b800000 */
[----:B------:R-:W2:Y:S01]  /*0220*/  LDC.64 R70, c[0x0][0x8a8] ;  /* 0x00022a00ff467b82 */ /* 0x000ea20000000a00 */
[----:B------:R-:W2:Y:S02]  /*0230*/  LDCU.64 UR4, c[0x0][0x358] ;  /* 0x00006b00ff0477ac */ /* 0x000ea40008000a00 */
[----:B--2---:R2:W5:Y:S01]  /*0240*/  LDG.E R70, desc[UR4][R70.64] ;  /* 0x0000000446467981 */ /* 0x004562000c1e1900 */
[----:B------:R-:W-:Y:S05]  /*0250*/  BRA `(.L_x_2) ;  /* 0x0000000000087947 */ /* 0x000fea0003800000 */
.L_x_3:
[----:B------:R-:W2:Y:S02]  /*0260*/  LDCU UR4, c[0x0][0x8a0] ;  /* 0x00011400ff0477ac */ /* 0x000ea40008000800 */
[----:B--2---:R-:W-:Y:S02]  /*0270*/  MOV R70, UR4 ;  /* 0x0000000400467c02 */ /* 0x004fe40008000f00 */
.L_x_2:
[----:B------:R-:W-:Y:S01]  /*0280*/  IMAD.U32 R0, RZ, RZ, UR18 ;  /* 0x00000012ff007e24 */ /* 0x000fe2000f8e00ff */
[----:B------:R-:W-:Y:S04]  /*0290*/  BSSY.RECONVERGENT B0, `(.L_x_4) ;  /* 0x000000c000007945 */ /* 0x000fe80003800200 */
[C---:B------:R-:W-:Y:S02]  /*02a0*/  ISETP.NE.OR P2, PT, R0.reuse, 0x1, !P1 ;  /* 0x000000010000780c */ /* 0x040fe40004f45670 */
[----:B------:R-:W-:-:S11]  /*02b0*/  ISETP.NE.OR P0, PT, R0, 0x3, !P1 ;  /* 0x000000030000780c */ /* 0x000fd60004f05670 */
[----:B------:R-:W-:Y:S05]  /*02c0*/  @P2 BRA `(.L_x_5) ;  /* 0x0000000000202947 */ /* 0x000fea0003800000 */
[----:B------:R-:W3:Y:S02]  /*02d0*/  LDCU.64 UR4, c[0x0][0x348] ;  /* 0x00006900ff0477ac */ /* 0x000ee40008000a00 */
[----:B---3--:R-:W-:Y:S02]  /*02e0*/  UIADD3 UR6, UP1, UPT, UR4, 0x80, URZ ;  /* 0x0000008004067890 */ /* 0x008fe4000ff3e0ff */
[----:B------:R-:W-:Y:S02]  /*02f0*/  UIADD3 UR4, UP0, UPT, UR4, 0x180, URZ ;  /* 0x0000018004047890 */ /* 0x000fe4000ff1e0ff */
[----:B------:R-:W-:Y:S02]  /*0300*/  UIADD3.X UR7, UPT, UPT, URZ, UR5, URZ, UP1, !UPT ;  /* 0x00000005ff077290 */ /* 0x000fe40008ffe4ff */
[----:B------:R-:W-:-:S07]  /*0310*/  UIADD3.X UR5, UPT, UPT, URZ, UR5, URZ, UP0, !UPT ;  /* 0x00000005ff057290 */ /* 0x000fce00087fe4ff */
[----:B------:R3:W-:Y:S02]  /*0320*/  UTMACCTL.PF [UR6] ;  /* 0x00000000060079b9 */ /* 0x0007e40008040000 */
[----:B------:R3:W-:Y:S02]  /*0330*/  UTMACCTL.PF [UR4] ;  /* 0x00000000040079b9 */ /* 0x0007e40008040000 */
[----:B---3--:R-:W-:Y:S01]  /*0340*/  NOP ;  /* 0x0000000000007918 */ /* 0x008fe20000000000 */
.L_x_5:
[----:B------:R-:W-:Y:S05]  /*0350*/  BSYNC.RECONVERGENT B0 ;  /* 0x0000000000007941 */ /* 0x000fea0003800200 */
.L_x_4:
[----:B------:R-:W-:Y:S04]  /*0360*/  BSSY.RECONVERGENT B0, `(.L_x_6) ;  /* 0x000000a000007945 */ /* 0x000fe80003800200 */
        /* <DEDUP_REMOVED lines=9> */
.L_x_7:
[----:B------:R-:W-:Y:S05]  /*0400*/  BSYNC.RECONVERGENT B0 ;  /* 0x0000000000007941 */ /* 0x000fea0003800200 */
.L_x_6:
[----:B------:R-:W3:Y:S01]  /*0410*/  LDCU.64 UR4, c[0x0][0x888] ;  /* 0x00011100ff0477ac */ /* 0x000ee20008000a00 */
[----:B------:R-:W-:Y:S02]  /*0420*/  UISETP.EQ.U32.AND UP2, UPT, UR8, URZ, UPT ;  /* 0x000000ff0800728c */ /* 0x000fe4000bf42070 */
[----:B------:R-:W-:Y:S02]  /*0430*/  UPLOP3.LUT UP4, UPT, UPT, UPT, UPT, 0x80, 0x8 ;  /* 0x000000000008789c */ /* 0x000fe40003f8f070 */
[----:B---3--:R-:W-:-:S04]  /*0440*/  UISETP.NE.U32.AND UP0, UPT, UR4, URZ, UPT ;  /* 0x000000ff0400728c */ /* 0x008fc8000bf05070 */
[----:B------:R-:W-:-:S04]  /*0450*/  UISETP.NE.AND.EX UP1, UPT, UR5, URZ, UPT, UP0 ;  /* 0x000000ff0500728c */ /* 0x000fc8000bf25300 */
[----:B------:R-:W-:-:S04]  /*0460*/  UISETP.EQ.OR.EX UP3, UPT, UR9, URZ, !UP1, UP2 ;  /* 0x000000ff0900728c */ /* 0x000fc8000cf62720 */
[----:B------:R-:W-:-:S06]  /*0470*/  UP2UR UR4, UPR, URZ, 0x8 ;  /* 0x00000008ff047883 */ /* 0x000fcc0008000000 */
[----:B------:R-:W-:Y:S01]  /*0480*/  MOV R162, UR4 ;  /* 0x0000000400a27c02 */ /* 0x000fe20008000f00 */
[----:B------:R-:W-:Y:S06]  /*0490*/  BRA.U !UP3, `(.L_x_8) ;  /* 0x000000010b207547 */ /* 0x000fec000b800000 */
[----:B------:R-:W-:Y:S01]  /*04a0*/  UISETP.NE.U32.AND UP2, UPT, UR8, URZ, UPT ;  /* 0x000000ff0800728c */ /* 0x000fe2000bf45070 */
[----:B-----5:R-:W-:Y:S01]  /*04b0*/  FSETP.NEU.AND P0, PT, R73, RZ, PT ;  /* 0x000000ff4900720b */ /* 0x020fe20003f0d000 */
[----:B------:R-:W-:Y:S02]  /*04c0*/  USEL UR4, URZ, 0xffffffff, UP1 ;  /* 0xffffffffff047887 */ /* 0x000fe40008800000 */
[----:B------:R-:W-:-:S10]  /*04d0*/  UISETP.NE.AND.EX UP2, UPT, UR9, URZ, UPT, UP2 ;  /* 0x000000ff0900728c */ /* 0x000fd4000bf45320 */
[----:B------:R-:W-:Y:S01]  /*04e0*/  VOTEU.ANY UP0, P0 ;  /* 0x0000000000ff7886 */ /* 0x000fe20000000100 */
[----:B------:R-:W-:-:S04]  /*04f0*/  @!UP2 USEL UR4, URZ, 0xffffffff, UP0 ;  /* 0xffffffffff04a887 */ /* 0x000fc80008000000 */
[----:B------:R-:W-:-:S04]  /*0500*/  ULOP3.LUT UR4, UR4, 0x1, URZ, 0xc0, !UPT ;  /* 0x0000000104047892 */ /* 0x000fc8000f8ec0ff */
[----:B------:R-:W-:-:S11]  /*0510*/  UISETP.NE.U32.AND UP4, UPT, UR4, 0x1, UPT ;  /* 0x000000010400788c */ /* 0x000fd6000bf85070 */
.L_x_8:
[----:B------:R-:W3:Y:S01]  /*0520*/  SHFL.IDX PT, R0, R159, RZ, 0x1f ;  /* 0x00001fff9f007589 */ /* 0x000ee200000e0000 */
[----:B------:R-:W-:-:S04]  /*0530*/  UISETP.NE.AND UP0, UPT, UR18, 0x2, UPT ;  /* 0x000000021200788c */ /* 0x000fc8000bf05270 */
[----:B------:R-:W-:Y:S02]  /*0540*/  UISETP.EQ.AND UP2, UPT, UR33, URZ, !UP0 ;  /* 0x000000ff2100728c */ /* 0x000fe4000c742270 */
[----:B------:R-:W-:-:S04]  /*0550*/  USEL UR46, URZ, 0x1, UP0 ;  /* 0x00000001ff2e7887 */ /* 0x000fc80008000000 */
[----:B------:R-:W-:Y:S02]  /*0560*/  PLOP3.LUT P3, PT, P1, PT, UP2, 0x80, 0x8 ;  /* 0x000000000008781c */ /* 0x000fe40000f6f028 */
[----:B---3--:R-:W-:-:S13]  /*0570*/  ISETP.NE.AND P0, PT, R0, RZ, PT ;  /* 0x000000ff0000720c */ /* 0x008fda0003f05270 */
[----:B------:R-:W-:Y:S05]  /*0580*/  @P0 BRA `(.L_x_9) ;  /* 0x0000000000980947 */ /* 0x000fea0003800000 */
[----:B------:R-:W-:Y:S01]  /*0590*/  ELECT P0, URZ, PT ;  /* 0x0000000000ff782f */ /* 0x000fe20003800000 */
[----:B------:R-:W-:-:S12]  /*05a0*/  BSSY.RECONVERGENT B0, `(.L_x_9) ;  /* 0x0000024000007945 */ /* 0x000fd80003800200 */
[----:B------:R-:W-:Y:S05]  /*05b0*/  @!P0 BRA `(.L_x_10) ;  /* 0x0000000000888947 */ /* 0x000fea0003800000 */
[----:B------:R-:W-:Y:S01]  /*05c0*/  UMOV UR4, 0x400 ;  /* 0x0000040000047882 */ /* 0x000fe20000000000 */
[----:B------:R-:W-:Y:S01]  /*05d0*/  UMOV UR8, 0x1 ;  /* 0x0000000100087882 */ /* 0x000fe20000000000 */
[----:B------:R-:W-:Y:S01]  /*05e0*/  UMOV UR6, 0x2 ;  /* 0x0000000200067882 */ /* 0x000fe20000000000 */
[----:B------:R-:W-:Y:S02]  /*05f0*/  ULEA UR4, UR45, UR4, 0x18 ;  /* 0x000000042d047291 */ /* 0x000fe4000f8ec0ff */
[----:B------:R-:W-:-:S04]  /*0600*/  UIADD3 UR8, UPT, UPT, -UR8, 0x100000, URZ ;  /* 0x0010000008087890 */ /* 0x000fc8000fffe1ff */
[----:B------:R-:W-:Y:S02]  /*0610*/  USHF.L.U32 UR9, UR8, 0xb, URZ ;  /* 0x0000000b08097899 */ /* 0x000fe400080006ff */
[----:B------:R-:W-:Y:S02]  /*0620*/  USHF.L.U32 UR8, UR8, 0x1, URZ ;  /* 0x0000000108087899 */ /* 0x000fe400080006ff */
[----:B------:R-:W-:-:S04]  /*0630*/  UIADD3 UR6, UPT, UPT, -UR6, 0x100000, URZ ;  /* 0x0010000006067890 */ /* 0x000fc8000fffe1ff */
[----:B------:R-:W-:Y:S02]  /*0640*/  USHF.L.U32 UR7, UR6, 0xb, URZ ;  /* 0x0000000b06077899 */ /* 0x000fe400080006ff */
[----:B------:R-:W-:Y:S01]  /*0650*/  USHF.L.U32 UR6, UR6, 0x1, URZ ;  /* 0x0000000106067899 */ /* 0x000fe200080006ff */
[----:B------:R-:W3:Y:S03]  /*0660*/  FENCE.VIEW.ASYNC.S ;  /* 0x00000000000073c6 */ /* 0x000ee60000000000 */
[----:B---3--:R3:W4:Y:S08]  /*0670*/  SYNCS.EXCH.64 URZ, [UR4], UR8 ;  /* 0x0000000804ff75b2 */ /* 0x0087300008000100 */
[----:B------:R3:W1:Y:S01]  /*0680*/  SYNCS.EXCH.64 URZ, [UR4+0x58], UR6 ;  /* 0x0000580604ff75b2 */ /* 0x0006620008000100 */
        /* <DEDUP_REMOVED lines=19> */
[----:B------:R3:W1:Y:S02]  /*07c0*/  SYNCS.EXCH.64 URZ, [UR4+0xa8], UR6 ;  /* 0x0000a80604ff75b2 */ /* 0x0006640008000100 */
[----:B---34-:R-:W-:Y:S01]  /*07d0*/  NOP ;  /* 0x0000000000007918 */ /* 0x018fe20000000000 */
.L_x_10:
[----:B------:R-:W-:Y:S05]  /*07e0*/  BSYNC.RECONVERGENT B0 ;  /* 0x0000000000007941 */ /* 0x000fea0003800200 */
.L_x_9:
[----:B------:R-:W3:Y:S01]  /*07f0*/  SHFL.IDX PT, R0, R159, RZ, 0x1f ;  /* 0x00001fff9f007589 */ /* 0x000ee200000e0000 */
[----:B------:R-:W-:Y:S01]  /*0800*/  NOP ;  /* 0x0000000000007918 */ /* 0x000fe20000000000 */
[----:B---3--:R-:W-:-:S13]  /*0810*/  ISETP.NE.AND P0, PT, R0, 0x1, PT ;  /* 0x000000010000780c */ /* 0x008fda0003f05270 */
[----:B------:R-:W-:Y:S05]  /*0820*/  @P0 BRA `(.L_x_11) ;  /* 0x0000000000540947 */ /* 0x000fea0003800000 */
        /* <DEDUP_REMOVED lines=10> */
[----:B------:R-:W-:Y:S01]  /*08d0*/  ELECT P0, URZ, PT ;  /* 0x0000000000ff782f */ /* 0x000fe20003800000 */
[----:B------:R-:W3:Y:S02]  /*08e0*/  FENCE.VIEW.ASYNC.S ;  /* 0x00000000000073c6 */ /* 0x000ee40000000000 */
[----:B---3--:R3:W4:Y:S08]  /*08f0*/  SYNCS.EXCH.64 URZ, [UR4+0xb0], UR8 ;  /* 0x0000b00804ff75b2 */ /* 0x0087300008000100 */
[----:B------:R3:W1:Y:S01]  /*0900*/  SYNCS.EXCH.64 URZ, [UR4+0xd0], UR6 ;  /* 0x0000d00604ff75b2 */ /* 0x0006620008000100 */
[----:B------:R3:W1:Y:S01]  /*0910*/  SYNCS.EXCH.64 URZ, [UR4+0xb8], UR8 ;  /* 0x0000b80804ff75b2 */ /* 0x0006620008000100 */
[----:B------:R3:W1:Y:S01]  /*0920*/  SYNCS.EXCH.64 URZ, [UR4+0xd8], UR6 ;  /* 0x0000d80604ff75b2 */ /* 0x0006620008000100 */
[----:B------:R3:W1:Y:S01]  /*0930*/  SYNCS.EXCH.64 URZ, [UR4+0xc0], UR8 ;  /* 0x0000c00804ff75b2 */ /* 0x0006620008000100 */
[----:B------:R3:W1:Y:S01]  /*0940*/  SYNCS.EXCH.64 URZ, [UR4+0xe0], UR6 ;  /* 0x0000e00604ff75b2 */ /* 0x0006620008000100 */
[----:B------:R3:W1:Y:S01]  /*0950*/  SYNCS.EXCH.64 URZ, [UR4+0xc8], UR8 ;  /* 0x0000c80804ff75b2 */ /* 0x0006620008000100 */
[----:B------:R3:W1:Y:S01]  /*0960*/  SYNCS.EXCH.64 URZ, [UR4+0xe8], UR6 ;  /* 0x0000e80604ff75b2 */ /* 0x0006620008000100 */
[----:B------:R-:W-:Y:S01]  /*0970*/  NOP ;  /* 0x0000000000007918 */ /* 0x000fe20000000000 */
.L_x_11:
[----:B------:R-:W2:Y:S01]  /*0980*/  SHFL.IDX PT, R0, R159, RZ, 0x1f ;  /* 0x00001fff9f007589 */ /* 0x000ea200000e0000 */
[----:B------:R-:W-:Y:S01]  /*0990*/  NOP ;  /* 0x0000000000007918 */ /* 0x000fe20000000000 */
[----:B--2---:R-:W-:-:S13]  /*09a0*/  ISETP.NE.AND P0, PT, R0, 0x3, PT ;  /* 0x000000030000780c */ /* 0x004fda0003f05270 */
[----:B------:R-:W-:Y:S05]  /*09b0*/  @P0 BRA `(.L_x_12) ;  /* 0x00000000002c0947 */ /* 0x000fea0003800000 */
[----:B---3--:R-:W-:Y:S01]  /*09c0*/  UMOV UR6, 0x400 ;  /* 0x0000040000067882 */ /* 0x008fe20000000000 */
[----:B------:R-:W-:Y:S01]  /*09d0*/  UMOV UR4, 0x20 ;  /* 0x0000002000047882 */ /* 0x000fe20000000000 */
[----:B------:R-:W-:Y:S02]  /*09e0*/  ULEA UR6, UR45, UR6, 0x18 ;  /* 0x000000062d067291 */ /* 0x000fe4000f8ec0ff */
[----:B------:R-:W-:-:S04]  /*09f0*/  UIADD3 UR4, UPT, UPT, -UR4, 0x100000, URZ ;  /* 0x0010000004047890 */ /* 0x000fc8000fffe1ff */
[----:B------:R-:W-:Y:S02]  /*0a00*/  USHF.L.U32 UR5, UR4, 0xb, URZ ;  /* 0x0000000b04057899 */ /* 0x000fe400080006ff */
[----:B------:R-:W-:Y:S01]  /*0a10*/  USHF.L.U32 UR4, UR4, 0x1, URZ ;  /* 0x0000000104047899 */ /* 0x000fe200080006ff */
[----:B------:R-:W-:Y:S01]  /*0a20*/  ELECT P0, URZ, PT ;  /* 0x0000000000ff782f */ /* 0x000fe20003800000 */
[----:B------:R-:W2:Y:S10]  /*0a30*/  FENCE.VIEW.ASYNC.S ;  /* 0x00000000000073c6 */ /* 0x000eb40000000000 */
[----:B--2---:R2:W3:Y:S01]  /*0a40*/  SYNCS.EXCH.64 URZ, [UR6+0xf0], UR4 ;  /* 0x0000f00406ff75b2 */ /* 0x0044e20008000100 */
[----:B------:R2:W1:Y:S01]  /*0a50*/  SYNCS.EXCH.64 URZ, [UR6+0xf8], UR4 ;  /* 0x0000f80406ff75b2 */ /* 0x0004620008000100 */
[----:B------:R-:W-:Y:S01]  /*0a60*/  NOP ;  /* 0x0000000000007918 */ /* 0x000fe20000000000 */
.L_x_12:
[----:B------:R-:W4:Y:S01]  /*0a70*/  SHFL.IDX PT, R0, R159, RZ, 0x1f ;  /* 0x00001fff9f007589 */ /* 0x000f2200000e0000 */
[----:B------:R-:W-:Y:S01]  /*0a80*/  NOP ;  /* 0x0000000000007918 */ /* 0x000fe20000000000 */
[----:B----4-:R-:W-:-:S13]  /*0a90*/  ISETP.NE.AND P0, PT, R0, 0x4, PT ;  /* 0x000000040000780c */ /* 0x010fda0003f05270 */
[----:B------:R-:W-:Y:S05]  /*0aa0*/  @P0 BRA `(.L_x_13) ;  /* 0x0000000000480947 */ /* 0x000fea0003800000 */
[----:B--23--:R-:W-:Y:S01]  /*0ab0*/  UMOV UR4, 0x3a0 ;  /* 0x000003a000047882 */ /* 0x00cfe20000000000 */
[----:B------:R-:W-:Y:S01]  /*0ac0*/  UMOV UR6, 0x400 ;  /* 0x0000040000067882 */ /* 0x000fe20000000000 */
[----:B------:R-:W-:Y:S01]  /*0ad0*/  USEL UR4, UR4, 0x320, UP4 ;  /* 0x0000032004047887 */ /* 0x000fe2000a000000 */
        /* <DEDUP_REMOVED lines=9> */
[----:B------:R-:W2:Y:S02]  /*0b70*/  FENCE.VIEW.ASYNC.S ;  /* 0x00000000000073c6 */ /* 0x000ea40000000000 */
[----:B--2---:R4:W2:Y:S08]  /*0b80*/  SYNCS.EXCH.64 URZ, [UR6+0x100], UR8 ;  /* 0x0001000806ff75b2 */ /* 0x0048b00008000100 */
[----:B------:R4:W3:Y:S01]  /*0b90*/  SYNCS.EXCH.64 URZ, [UR6+0x110], UR4 ;  /* 0x0001100406ff75b2 */ /* 0x0008e20008000100 */
[----:B------:R4:W1:Y:S01]  /*0ba0*/  SYNCS.EXCH.64 URZ, [UR6+0x108], UR8 ;  /* 0x0001080806ff75b2 */ /* 0x0008620008000100 */
[----:B------:R4:W1:Y:S02]  /*0bb0*/  SYNCS.EXCH.64 URZ, [UR6+0x118], UR4 ;  /* 0x0001180406ff75b2 */ /* 0x0008640008000100 */
[----:B----4-:R-:W-:Y:S01]  /*0bc0*/  NOP ;  /* 0x0000000000007918 */ /* 0x010fe20000000000 */
.L_x_13:
[----:B------:R-:W4:Y:S01]  /*0bd0*/  SHFL.IDX PT, R0, R159, RZ, 0x1f ;  /* 0x00001fff9f007589 */ /* 0x000f2200000e0000 */
[----:B------:R-:W-:Y:S01]  /*0be0*/  NOP ;  /* 0x0000000000007918 */ /* 0x000fe20000000000 */
[----:B----4-:R-:W-:-:S13]  /*0bf0*/  ISETP.NE.AND P0, PT, R0, 0x5, PT ;  /* 0x000000050000780c */ /* 0x010fda0003f05270 */
[----:B------:R-:W-:Y:S05]  /*0c00*/  @P0 BRA `(.L_x_14) ;  /* 0x0000000000440947 */ /* 0x000fea0003800000 */
[----:B--23--:R-:W-:Y:S01]  /*0c10*/  UMOV UR4, 0x400 ;  /* 0x0000040000047882 */ /* 0x00cfe20000000000 */
        /* <DEDUP_REMOVED lines=16> */
.L_x_14:
[----:B------:R-:W4:Y:S01]  /*0d20*/  SHFL.IDX PT, R0, R159, RZ, 0x1f ;  /* 0x00001fff9f007589 */ /* 0x000f2200000e0000 */
[----:B------:R-:W-:Y:S01]  /*0d30*/  ISETP.NE.OR P1, PT, RZ, UR18, !P1 ;  /* 0x00000012ff007c0c */ /* 0x000fe2000cf25670 */
[----:B------:R-:W-:Y:S01]  /*0d40*/  NOP ;  /* 0x0000000000007918 */ /* 0x000fe20000000000 */
[----:B----4-:R-:W-:-:S13]  /*0d50*/  ISETP.NE.AND P0, PT, R0, 0x3, PT ;  /* 0x000000030000780c */ /* 0x010fda0003f05270 */
[----:B------:R-:W-:Y:S05]  /*0d60*/  @P0 BRA `(.L_x_15) ;  /* 0x0000000000340947 */ /* 0x000fea0003800000 */
[----:B--23--:R-:W-:Y:S01]  /*0d70*/  UMOV UR4, 0x400 ;  /* 0x0000040000047882 */ /* 0x00cfe20000000000 */
[----:B------:R-:W-:Y:S01]  /*0d80*/  UMOV UR6, 0x20 ;  /* 0x0000002000067882 */ /* 0x000fe20000000000 */
[----:B------:R-:W-:Y:S02]  /*0d90*/  ULEA UR4, UR45, UR4, 0x18 ;  /* 0x000000042d047291 */ /* 0x000fe4000f8ec0ff */
[----:B------:R-:W-:-:S04]  /*0da0*/  UIADD3 UR6, UPT, UPT, -UR6, 0x100000, URZ ;  /* 0x0010000006067890 */ /* 0x000fc8000fffe1ff */
[----:B------:R-:W-:Y:S02]  /*0db0*/  USHF.L.U32 UR7, UR6, 0xb, URZ ;  /* 0x0000000b06077899 */ /* 0x000fe400080006ff */
[----:B------:R-:W-:Y:S01]  /*0dc0*/  USHF.L.U32 UR6, UR6, 0x1, URZ ;  /* 0x0000000106067899 */ /* 0x000fe200080006ff */
[----:B------:R-:W-:Y:S01]  /*0dd0*/  ELECT P0, URZ, PT ;  /* 0x0000000000ff782f */ /* 0x000fe20003800000 */
[----:B------:R-:W2:Y:S10]  /*0de0*/  FENCE.VIEW.ASYNC.S ;  /* 0x00000000000073c6 */ /* 0x000eb40000000000 */
[----:B--2---:R4:W2:Y:S01]  /*0df0*/  SYNCS.EXCH.64 URZ, [UR4+0x140], UR6 ;  /* 0x0001400604ff75b2 */ /* 0x0048a20008000100 */
[----:B------:R4:W3:Y:S01]  /*0e00*/  SYNCS.EXCH.64 URZ, [UR4+0x150], UR6 ;  /* 0x0001500604ff75b2 */ /* 0x0008e20008000100 */
[----:B------:R4:W1:Y:S01]  /*0e10*/  SYNCS.EXCH.64 URZ, [UR4+0x148], UR6 ;  /* 0x0001480604ff75b2 */ /* 0x0008620008000100 */
[----:B------:R4:W1:Y:S02]  /*0e20*/  SYNCS.EXCH.64 URZ, [UR4+0x158], UR6 ;  /* 0x0001580604ff75b2 */ /* 0x0008640008000100 */
[----:B----4-:R-:W-:Y:S01]  /*0e30*/  NOP ;  /* 0x0000000000007918 */ /* 0x010fe20000000000 */
.L_x_15:
[----:B------:R-:W-:Y:S01]  /*0e40*/  VOTEU.ALL UP0, P1 ;  /* 0x0000000000ff7886 */ /* 0x000fe20000800000 */
[----:B--23--:R-:W-:Y:S01]  /*0e50*/  UMOV UR4, 0x20 ;  /* 0x0000002000047882 */ /* 0x00cfe20000000000 */
[----:B------:R-:W2:Y:S01]  /*0e60*/  LDCU UR7, c[0x0][0x36c] ;  /* 0x00006d80ff0777ac */ /* 0x000ea20008000800 */
[----:B------:R-:W-:Y:S01]  /*0e70*/  NOP ;  /* 0x0000000000007918 */ /* 0x000fe20000000000 */
[----:B-1----:R-:W-:Y:S01]  /*0e80*/  LOP3.LUT R3, R172, 0x1f, RZ, 0xc0, !PT ;  /* 0x0000001fac037812 */ /* 0x002fe200078ec0ff */
[----:B------:R-:W-:Y:S01]  /*0e90*/  @!UP0 UMOV UR6, 0x400 ;  /* 0x0000040000068882 */ /* 0x000fe20000000000 */
[----:B------:R-:W-:-:S04]  /*0ea0*/  @!UP0 UIADD3 UR4, UPT, UPT, -UR4, 0x100000, URZ ;  /* 0x0010000004048890 */ /* 0x000fc8000fffe1ff */
[----:B------:R-:W-:Y:S02]  /*0eb0*/  @!UP0 USHF.L.U32 UR5, UR4, 0xb, URZ ;  /* 0x0000000b04058899 */ /* 0x000fe400080006ff */
[----:B------:R-:W-:Y:S02]  /*0ec0*/  @!UP0 USHF.L.U32 UR4, UR4, 0x1, URZ ;  /* 0x0000000104048899 */ /* 0x000fe400080006ff */
[----:B------:R-:W-:Y:S01]  /*0ed0*/  @!UP0 ULEA UR6, UR45, UR6, 0x18 ;  /* 0x000000062d068291 */ /* 0x000fe2000f8ec0ff */
[----:B------:R-:W-:Y:S01]  /*0ee0*/  VOTEU.ALL UP0, P1 ;  /* 0x0000000000ff7886 */ /* 0x000fe20000800000 */
[----:B------:R-:W-:Y:S02]  /*0ef0*/  UISETP.NE.AND UP5, UPT, UR18, URZ, UPT ;  /* 0x000000ff1200728c */ /* 0x000fe4000bfa5270 */
[----:B--2---:R-:W-:Y:S01]  /*0f00*/  UISETP.EQ.U32.AND UP6, UPT, UR7, 0x1, UPT ;  /* 0x000000010700788c */ /* 0x004fe2000bfc2070 */
[----:B------:R-:W1:Y:S07]  /*0f10*/  FENCE.VIEW.ASYNC.S ;  /* 0x00000000000073c6 */ /* 0x000e6e0000000000 */
[----:B-1----:R1:W2:Y:S01]  /*0f20*/  @!UP0 SYNCS.EXCH.64 URZ, [UR6+0x160], UR4 ;  /* 0x0001600406ff85b2 */ /* 0x0022a20008000100 */
[----:B------:R-:W-:Y:S05]  /*0f30*/  BRA.U !UP6, `(.L_x_16) ;  /* 0x000000010e087547 */ /* 0x000fea000b800000 */
[----:B--2---:R-:W-:Y:S01]  /*0f40*/  UCGABAR_ARV ;  /* 0x00000000000079c7 */ /* 0x004fe20008000000 */
[----:B------:R-:W-:Y:S05]  /*0f50*/  BRA `(.L_x_17) ;  /* 0x0000000000047947 */ /* 0x000fea0003800000 */
.L_x_16:
[----:B--2---:R-:W-:Y:S01]  /*0f60*/  NOP ;  /* 0x0000000000007918 */ /* 0x004fe20000000000 */
.L_x_17:
[----:B------:R-:W2:Y:S01]  /*0f70*/  S2UR UR30, SR_CTAID.X ;  /* 0x00000000001e79c3 */ /* 0x000ea20000002500 */
[----:B------:R-:W-:-:S05]  /*0f80*/  CS2R.32 R161, SR_CgaSize ;  /* 0x0000000000a17805 */ /* 0x000fca0000008a00 */
[----:B------:R-:W-:-:S05]  /*0f90*/  IMAD R161, R161, -0xa0, RZ ;  /* 0xffffff60a1a17824 */ /* 0x000fca00078e02ff */
[----:B-1----:R-:W-:-:S14]  /*0fa0*/  R2UR UR5, R161 ;  /* 0x00000000a10572ca */ /* 0x002fdc00000e0000 */
[----:B------:R-:W1:Y:S01]  /*0fb0*/  LDCU UR5, c[0x0][UR5+0x2b0] ;  /* 0x00005600050577ac */ /* 0x000e620008000800 */
[----:B------:R-:W-:-:S05]  /*0fc0*/  CS2R.32 R161, SR_CgaSize ;  /* 0x0000000000a17805 */ /* 0x000fca0000008a00 */
[----:B------:R-:W-:-:S05]  /*0fd0*/  IMAD R161, R161, -0xa0, RZ ;  /* 0xffffff60a1a17824 */ /* 0x000fca00078e02ff */
[----:B------:R-:W-:-:S14]  /*0fe0*/  R2UR UR4, R161 ;  /* 0x00000000a10472ca */ /* 0x000fdc00000e0000 */
[----:B------:R-:W3:Y:S01]  /*0ff0*/  LDCU UR4, c[0x0][UR4+0x2b4] ;  /* 0x00005680040477ac */ /* 0x000ee20008000800 */
[----:B------:R-:W4:Y:S01]  /*1000*/  S2UR UR31, SR_CTAID.Y ;  /* 0x00000000001f79c3 */ /* 0x000f220000002600 */
[----:B------:R-:W-:-:S05]  /*1010*/  CS2R.32 R161, SR_CgaSize ;  /* 0x0000000000a17805 */ /* 0x000fca0000008a00 */
[----:B------:R-:W-:-:S05]  /*1020*/  IMAD R161, R161, -0xa0, RZ ;  /* 0xffffff60a1a17824 */ /* 0x000fca00078e02ff */
[----:B------:R-:W-:-:S14]  /*1030*/  R2UR UR7, R161 ;  /* 0x00000000a10772ca */ /* 0x000fdc00000e0000 */
[----:B------:R-:W3:Y:S01]  /*1040*/  LDCU UR7, c[0x0][UR7+0x2a0] ;  /* 0x00005400070777ac */ /* 0x000ee20008000800 */
[----:B------:R-:W-:-:S05]  /*1050*/  CS2R.32 R161, SR_CgaSize ;  /* 0x0000000000a17805 */ /* 0x000fca0000008a00 */
[----:B------:R-:W-:-:S05]  /*1060*/  IMAD R161, R161, -0xa0, RZ ;  /* 0xffffff60a1a17824 */ /* 0x000fca00078e02ff */
[----:B------:R-:W-:-:S14]  /*1070*/  R2UR UR8, R161 ;  /* 0x00000000a10872ca */ /* 0x000fdc00000e0000 */
[----:B------:R-:W3:Y:S01]  /*1080*/  LDCU UR8, c[0x0][UR8+0x2a4] ;  /* 0x00005480080877ac */ /* 0x000ee20008000800 */
[----:B------:R-:W-:Y:S01]  /*1090*/  UISETP.GT.U32.AND UP0, UPT, UR33, 0xffff, UPT ;  /* 0x0000ffff2100788c */ /* 0x000fe2000bf04070 */
[----:B------:R-:W3:Y:S01]  /*10a0*/  LDCU UR19, c[0x0][0xb24] ;  /* 0x00016480ff1377ac */ /* 0x000ee20008000800 */
[----:B------:R-:W3:Y:S01]  /*10b0*/  LDCU UR42, c[0x0][0xb24] ;  /* 0x00016480ff2a77ac */ /* 0x000ee20008000800 */
[----:B--2---:R-:W-:Y:S01]  /*10c0*/  I2FP.F32.U32 R2, UR30 ;  /* 0x0000001e00027c45 */ /* 0x004fe20008201000 */
[----:B------:R-:W2:Y:S04]  /*10d0*/  LDCU UR24, c[0x0][0xb30] ;  /* 0x00016600ff1877ac */ /* 0x000ea80008000800 */
[----:B-1----:R-:W-:Y:S01]  /*10e0*/  FMUL R2, R2, UR5 ;  /* 0x0000000502027c20 */ /* 0x002fe20008400000 */
[----:B------:R-:W-:Y:S01]  /*10f0*/  USHF.L.U32 UR23, UR45, 0xb, URZ ;  /* 0x0000000b2d177899 */ /* 0x000fe200080006ff */
[----:B----4-:R-:W-:Y:S01]  /*1100*/  I2FP.F32.U32 R0, UR31 ;  /* 0x0000001f00007c45 */ /* 0x010fe20008201000 */
[----:B------:R-:W-:-:S03]  /*1110*/  USHF.L.U32 UR47, UR30, 0x7, URZ ;  /* 0x000000071e2f7899 */ /* 0x000fc600080006ff */
[----:B------:R-:W1:Y:S01]  /*1120*/  F2I.U32.TRUNC.NTZ R2, R2 ;  /* 0x0000000200027305 */ /* 0x000e62000020f000 */
[----:B------:R-:W-:Y:S01]  /*1130*/  USEL UR22, UR33, 0xffff, !UP0 ;  /* 0x0000ffff21167887 */ /* 0x000fe2000c000000 */
[----:B---3--:R-:W-:-:S06]  /*1140*/  FMUL R0, R0, UR4 ;  /* 0x0000000400007c20 */ /* 0x008fcc0008400000 */
[----:B------:R-:W3:Y:S01]  /*1150*/  F2I.U32.TRUNC.NTZ R0, R0 ;  /* 0x0000000000007305 */ /* 0x000ee2000020f000 */
[----:B-1----:R-:W-:Y:S02]  /*1160*/  R2UR UR4, R2 ;  /* 0x00000000020472ca */ /* 0x002fe400000e0000 */
[----:B------:R-:W-:Y:S02]  /*1170*/  PRMT R2, RZ, 0x7610, R2 ;  /* 0x00007610ff027816 */ /* 0x000fe40000000002 */
[----:B---3--:R-:W-:Y:S02]  /*1180*/  R2UR UR6, R0 ;  /* 0x00000000000672ca */ /* 0x008fe400000e0000 */
[----:B------:R-:W-:-:S07]  /*1190*/  PRMT R0, RZ, 0x7610, R0 ;  /* 0x00007610ff007816 */ /* 0x000fce0000000000 */
[----:B------:R-:W-:-:S04]  /*11a0*/  UIADD3 UR5, UPT, UPT, -UR4, URZ, URZ ;  /* 0x000000ff04057290 */ /* 0x000fc8000fffe1ff */
[----:B------:R-:W-:Y:S02]  /*11b0*/  UIMAD UR5, UR7, UR5, UR30 ;  /* 0x00000005070572a4 */ /* 0x000fe4000f8e021e */
[----:B------:R-:W-:-:S04]  /*11c0*/  UIADD3 UR4, UPT, UPT, -UR6, URZ, URZ ;  /* 0x000000ff06047290 */ /* 0x000fc8000fffe1ff */
[----:B------:R-:W-:Y:S01]  /*11d0*/  IMAD.U32 R161, RZ, RZ, UR5 ;  /* 0x00000005ffa17e24 */ /* 0x000fe2000f8e00ff */
[----:B------:R-:W-:-:S06]  /*11e0*/  UIMAD UR4, UR8, UR4, UR31 ;  /* 0x00000004080472a4 */ /* 0x000fcc000f8e021f */
[----:B------:R-:W-:Y:S01]  /*11f0*/  IMAD.U32 R160, RZ, RZ, UR4 ;  /* 0x00000004ffa07e24 */ /* 0x000fe2000f8e00ff */
[----:B--2---:R-:W-:Y:S06]  /*1200*/  BRA.U UP5, `(.L_x_18) ;  /* 0x0000000105447547 */ /* 0x004fec000b800000 */
[----:B------:R-:W-:Y:S02]  /*1210*/  R2UR UR4, R160 ;  /* 0x00000000a00472ca */ /* 0x000fe400000e0000 */
[----:B------:R-:W-:-:S11]  /*1220*/  R2UR UR7, R161 ;  /* 0x00000000a10772ca */ /* 0x000fd600000e0000 */
[----:B------:R-:W-:Y:S02]  /*1230*/  UISETP.NE.AND UP0, UPT, UR4, URZ, UPT ;  /* 0x000000ff0400728c */ /* 0x000fe4000bf05270 */
[----:B------:R-:W-:Y:S02]  /*1240*/  ULOP3.LUT UR4, UR7, 0x2, URZ, 0x3c, !UPT ;  /* 0x0000000207047892 */ /* 0x000fe4000f8e3cff */
[----:B------:R-:W-:Y:S02]  /*1250*/  UISETP.GT.U32.AND UP2, UPT, UR7, 0x1, UP0 ;  /* 0x000000010700788c */ /* 0x000fe40008744070 */
[----:B------:R-:W-:Y:S02]  /*1260*/  UISETP.GT.U32.AND UP0, UPT, UR4, 0x1, UP0 ;  /* 0x000000010400788c */ /* 0x000fe40008704070 */
[----:B------:R-:W-:Y:S02]  /*1270*/  USEL UR5, URZ, 0x2, UP2 ;  /* 0x00000002ff057887 */ /* 0x000fe40009000000 */
[----:B------:R-:W-:-:S02]  /*1280*/  USEL UR6, URZ, 0x1, UP2 ;  /* 0x00000001ff067887 */ /* 0x000fc40009000000 */
[----:B------:R-:W-:Y:S02]  /*1290*/  USEL UR4, URZ, 0x4, UP0 ;  /* 0x00000004ff047887 */ /* 0x000fe40008000000 */
[----:B------:R-:W-:Y:S02]  /*12a0*/  ULOP3.LUT UR7, UR7, 0xfffffffe, URZ, 0xc0, !UPT ;  /* 0xfffffffe07077892 */ /* 0x000fe4000f8ec0ff */
[----:B------:R-:W-:Y:S02]  /*12b0*/  USEL UR8, URZ, 0x8, UP0 ;  /* 0x00000008ff087887 */ /* 0x000fe40008000000 */
[----:B------:R-:W-:-:S03]  /*12c0*/  UIADD3 UR4, UPT, UPT, UR4, UR5, UR6 ;  /* 0x0000000504047290 */ /* 0x000fc6000fffe006 */
[----:B------:R-:W-:Y:S01]  /*12d0*/  UMOV UR5, 0x3 ;  /* 0x0000000300057882 */ /* 0x000fe20000000000 */
[----:B------:R-:W-:Y:S02]  /*12e0*/  UIADD3 UR4, UPT, UPT, UR4, UR8, URZ ;  /* 0x0000000804047290 */ /* 0x000fe4000fffe0ff */
[----:B------:R-:W-:-:S04]  /*12f0*/  USHF.L.U32 UR5, UR5, UR7, URZ ;  /* 0x0000000705057299 */ /* 0x000fc800080006ff */
[----:B------:R-:W-:Y:S02]  /*1300*/  IMAD.U32 R2, RZ, RZ, UR4 ;  /* 0x00000004ff027e24 */ /* 0x000fe4000f8e00ff */
[----:B------:R-:W-:-:S07]  /*1310*/  IMAD.U32 R0, RZ, RZ, UR5 ;  /* 0x00000005ff007e24 */ /* 0x000fce000f8e00ff */
.L_x_18:
[----:B------:R-:W1:Y:S01]  /*1320*/  S2UR UR36, SR_CTAID.Z ;  /* 0x00000000002479c3 */ /* 0x000e620000002700 */
[----:B------:R-:W-:Y:S01]  /*1330*/  UISETP.GE.AND UP0, UPT, UR19, 0x1, UPT ;  /* 0x000000011300788c */ /* 0x000fe2000bf06270 */
[----:B------:R-:W-:-:S08]  /*1340*/  UMOV UR25, 0x5 ;  /* 0x0000000500197882 */ /* 0x000fd00000000000 */
[----:B------:R-:W-:Y:S05]  /*1350*/  BRA.U !UP0, `(.L_x_19) ;  /* 0x0000000108d07547 */ /* 0x000fea000b800000 */
[----:B------:R-:W2:Y:S01]  /*1360*/  LDCU.128 UR12, c[0x0][0xb10] ;  /* 0x00016200ff0c77ac */ /* 0x000ea20008000c00 */
[----:B------:R-:W3:Y:S01]  /*1370*/  LDCU UR6, c[0x0][0x370] ;  /* 0x00006e00ff0677ac */ /* 0x000ee20008000800 */
[----:B------:R-:W4:Y:S01]  /*1380*/  LDCU UR7, c[0x0][0x374] ;  /* 0x00006e80ff0777ac */ /* 0x000f220008000800 */
[----:B------:R-:W1:Y:S01]  /*1390*/  LDCU UR20, c[0x0][0xb0c] ;  /* 0x00016180ff1477ac */ /* 0x000e620008000800 */
[----:B------:R-:W1:Y:S01]  /*13a0*/  LDCU UR21, c[0x0][0xb20] ;  /* 0x00016400ff1577ac */ /* 0x000e620008000800 */
[----:B------:R-:W1:Y:S01]  /*13b0*/  LDCU.64 UR8, c[0x0][0xb28] ;  /* 0x00016500ff0877ac */ /* 0x000e620008000a00 */
[----:B--2---:R-:W-:Y:S02]  /*13c0*/  UISETP.NE.AND UP3, UPT, UR14, 0x1, UPT ;  /* 0x000000010e00788c */ /* 0x004fe4000bf65270 */
[----:B----4-:R-:W-:Y:S02]  /*13d0*/  UIMAD.WIDE.U32 UR10, UR7, UR15, URZ ;  /* 0x0000000f070a72a5 */ /* 0x010fe4000f8e00ff */
[----:B---3--:R-:W-:-:S02]  /*13e0*/  UIMAD.WIDE.U32 UR16, UR6, UR12, URZ ;  /* 0x0000000c061072a5 */ /* 0x008fc4000f8e00ff */
[----:B-1----:R-:W-:Y:S02]  /*13f0*/  UISETP.NE.AND UP0, UPT, UR20, 0x1, UPT ;  /* 0x000000011400788c */ /* 0x002fe4000bf05270 */
[----:B------:R-:W-:Y:S01]  /*1400*/  UIMAD.WIDE.U32 UR4, UR30, UR12, URZ ;  /* 0x0000000c1e0472a5 */ /* 0x000fe2000f8e00ff */
[----:B------:R-:W-:Y:S02]  /*1410*/  UMOV UR10, UR11 ;  /* 0x0000000b000a7c82 */ /* 0x000fe40008000000 */
[----:B------:R-:W-:Y:S01]  /*1420*/  UMOV UR16, UR17 ;  /* 0x0000001100107c82 */ /* 0x000fe20008000000 */
[----:B------:R-:W-:Y:S02]  /*1430*/  @UP3 USHF.R.U32.HI UR7, URZ, UR21, UR10 ;  /* 0x00000015ff073299 */ /* 0x000fe4000801160a */
[----:B------:R-:W-:Y:S02]  /*1440*/  UISETP.NE.AND UP2, UPT, UR19, 0x1, UPT ;  /* 0x000000011300788c */ /* 0x000fe4000bf45270 */
[----:B------:R-:W-:-:S02]  /*1450*/  USHF.R.U32.HI UR5, URZ, UR13, UR5 ;  /* 0x0000000dff057299 */ /* 0x000fc40008011605 */
[----:B------:R-:W-:Y:S02]  /*1460*/  @UP0 USHF.R.U32.HI UR6, URZ, UR13, UR16 ;  /* 0x0000000dff060299 */ /* 0x000fe40008011610 */
[----:B------:R-:W-:Y:S02]  /*1470*/  UIMAD.WIDE.U32 UR12, UR31, UR15, URZ ;  /* 0x0000000f1f0c72a5 */ /* 0x000fe4000f8e00ff */
[----:B------:R-:W-:Y:S02]  /*1480*/  UIMAD.WIDE.U32 UR10, UR7, UR8, URZ ;  /* 0x00000008070a72a5 */ /* 0x000fe4000f8e00ff */
[----:B------:R-:W-:Y:S02]  /*1490*/  UIMAD.WIDE.U32 UR16, UR6, UR8, URZ ;  /* 0x00000008061072a5 */ /* 0x000fe4000f8e00ff */
[----:B------:R-:W-:Y:S01]  /*14a0*/  USEL UR5, UR30, UR5, !UP0 ;  /* 0x000000051e057287 */ /* 0x000fe2000c000000 */
[----:B------:R-:W-:Y:S02]  /*14b0*/  UMOV UR4, UR13 ;  /* 0x0000000d00047c82 */ /* 0x000fe40008000000 */
[----:B------:R-:W-:Y:S01]  /*14c0*/  UMOV UR10, UR11 ;  /* 0x0000000b000a7c82 */ /* 0x000fe20008000000 */
[----:B------:R-:W-:-:S02]  /*14d0*/  USHF.R.U32.HI UR4, URZ, UR21, UR4 ;  /* 0x00000015ff047299 */ /* 0x000fc40008011604 */
[----:B------:R-:W-:Y:S01]  /*14e0*/  @UP2 USHF.R.U32.HI UR7, URZ, UR9, UR10 ;  /* 0x00000009ff072299 */ /* 0x000fe2000801160a */
[----:B------:R-:W-:Y:S01]  /*14f0*/  UMOV UR16, UR17 ;  /* 0x0000001100107c82 */ /* 0x000fe20008000000 */
[----:B------:R-:W-:Y:S02]  /*1500*/  USEL UR4, UR31, UR4, !UP3 ;  /* 0x000000041f047287 */ /* 0x000fe4000d800000 */
[----:B------:R-:W-:Y:S02]  /*1510*/  @UP2 USHF.R.U32.HI UR6, URZ, UR9, UR16 ;  /* 0x00000009ff062299 */ /* 0x000fe40008011610 */
[----:B------:R-:W-:Y:S02]  /*1520*/  UIMAD UR7, UR7, UR19, URZ ;  /* 0x00000013070772a4 */ /* 0x000fe4000f8e02ff */
[----:B------:R-:W-:Y:S02]  /*1530*/  UIMAD UR12, UR6, UR19, URZ ;  /* 0x00000013060c72a4 */ /* 0x000fe4000f8e02ff */
[----:B------:R-:W-:-:S02]  /*1540*/  UISETP.GE.AND UP0, UPT, UR4, UR7, UPT ;  /* 0x000000070400728c */ /* 0x000fc4000bf06270 */
[----:B------:R-:W-:Y:S02]  /*1550*/  UIMAD.WIDE.U32 UR10, UR4, UR8, URZ ;  /* 0x00000008040a72a5 */ /* 0x000fe4000f8e00ff */
[----:B------:R-:W-:Y:S02]  /*1560*/  UISETP.GE.OR UP0, UPT, UR5, UR12, UP0 ;  /* 0x0000000c0500728c */ /* 0x000fe40008706670 */
[----:B------:R-:W-:Y:S02]  /*1570*/  UIMAD.WIDE.U32 UR12, UR5, UR8, URZ ;  /* 0x00000008050c72a5 */ /* 0x000fe4000f8e00ff */
[----:B------:R-:W-:Y:S01]  /*1580*/  UIADD3 UR10, UPT, UPT, -UR4, URZ, URZ ;  /* 0x000000ff040a7290 */ /* 0x000fe2000fffe1ff */
[----:B------:R-:W-:Y:S01]  /*1590*/  UMOV UR8, UR11 ;  /* 0x0000000b00087c82 */ /* 0x000fe20008000000 */
[----:B------:R-:W-:Y:S02]  /*15a0*/  UIADD3 UR11, UPT, UPT, -UR5, URZ, URZ ;  /* 0x000000ff050b7290 */ /* 0x000fe4000fffe1ff */
[----:B------:R-:W-:-:S03]  /*15b0*/  USHF.R.U32.HI UR8, URZ, UR9, UR8 ;  /* 0x00000009ff087299 */ /* 0x000fc60008011608 */
[----:B------:R-:W-:Y:S01]  /*15c0*/  @!UP0 UMOV UR7, UR13 ;  /* 0x0000000d00078c82 */ /* 0x000fe20008000000 */
[----:B------:R-:W-:Y:S02]  /*15d0*/  UIMAD UR31, UR14, UR10, UR31 ;  /* 0x0000000a0e1f72a4 */ /* 0x000fe4000f8e021f */
[----:B------:R-:W-:Y:S02]  /*15e0*/  USEL UR8, UR4, UR8, !UP2 ;  /* 0x0000000804087287 */ /* 0x000fe4000d000000 */
[----:B------:R-:W-:Y:S02]  /*15f0*/  @!UP0 USHF.R.U32.HI UR7, URZ, UR9, UR7 ;  /* 0x00000009ff078299 */ /* 0x000fe40008011607 */
[----:B------:R-:W-:Y:S02]  /*1600*/  UIADD3 UR9, UPT, UPT, -UR8, URZ, URZ ;  /* 0x000000ff08097290 */ /* 0x000fe4000fffe1ff */
[----:B------:R-:W-:Y:S02]  /*1610*/  @!UP0 USEL UR7, UR5, UR7, !UP2 ;  /* 0x0000000705078287 */ /* 0x000fe4000d000000 */
[----:B------:R-:W-:-:S02]  /*1620*/  UIMAD UR9, UR19, UR9, UR4 ;  /* 0x00000009130972a4 */ /* 0x000fc4000f8e0204 */
[----:B------:R-:W-:Y:S02]  /*1630*/  @!UP0 UIADD3 UR8, UPT, UPT, UR8, -UR7, URZ ;  /* 0x8000000708088290 */ /* 0x000fe4000fffe0ff */
[----:B------:R-:W-:Y:S02]  /*1640*/  @!UP0 UIMAD UR6, UR9, UR6, UR7 ;  /* 0x00000006090682a4 */ /* 0x000fe4000f8e0207 */
[----:B------:R-:W-:Y:S02]  /*1650*/  @!UP0 UIMAD UR4, UR8, UR19, UR5 ;  /* 0x00000013080482a4 */ /* 0x000fe4000f8e0205 */
[----:B------:R-:W-:Y:S02]  /*1660*/  UIMAD UR30, UR20, UR11, UR30 ;  /* 0x0000000b141e72a4 */ /* 0x000fe4000f8e021e */
[----:B------:R-:W-:Y:S01]  /*1670*/  UIMAD UR31, UR4, UR14, UR31 ;  /* 0x0000000e041f72a4 */ /* 0x000fe2000f8e021f */
[----:B------:R-:W-:Y:S02]  /*1680*/  @!UP0 UMOV UR5, UR6 ;  /* 0x0000000600058c82 */ /* 0x000fe40008000000 */
[----:B------:R-:W-:-:S12]  /*1690*/  UIMAD UR30, UR5, UR20, UR30 ;  /* 0x00000014051e72a4 */ /* 0x000fd8000f8e021e */
.L_x_19:
[----:B------:R-:W-:Y:S02]  /*16a0*/  UISETP.NE.AND UP2, UPT, UR24, 0x1, UPT ;  /* 0x000000011800788c */ /* 0x000fe4000bf45270 */
[----:B------:R-:W-:Y:S02]  /*16b0*/  ULOP3.LUT UR22, UR22, 0xffff, URZ, 0xc0, !UPT ;  /* 0x0000ffff16167892 */ /* 0x000fe4000f8ec0ff */
[----:B------:R-:W-:Y:S02]  /*16c0*/  UISETP.NE.AND UP0, UPT, UR18, 0x2, UPT ;  /* 0x000000021200788c */ /* 0x000fe4000bf05270 */
[----:B------:R-:W-:Y:S02]  /*16d0*/  ULOP3.LUT UR23, UR23, 0x1000, URZ, 0xc0, !UPT ;  /* 0x0000100017177892 */ /* 0x000fe4000f8ec0ff */
[----:B------:R-:W-:Y:S02]  /*16e0*/  ULOP3.LUT UR47, UR47, 0x80, URZ, 0xc0, !UPT ;  /* 0x000000802f2f7892 */ /* 0x000fe4000f8ec0ff */
[----:B------:R-:W-:Y:S01]  /*16f0*/  USHF.L.U32 UR22, UR25, UR22, URZ ;  /* 0x0000001619167299 */ /* 0x000fe200080006ff */
[----:B------:R-:W-:Y:S11]  /*1700*/  BRA.U UP2, `(.L_x_20) ;  /* 0x0000000102407547 */ /* 0x000ff6000b800000 */
[----:B------:R-:W2:Y:S01]  /*1710*/  LDCU.128 UR8, c[0x0][0xb10] ;  /* 0x00016200ff0877ac */ /* 0x000ea20008000c00 */
[----:B------:R-:W3:Y:S01]  /*1720*/  LDCU UR12, c[0x0][0xb0c] ;  /* 0x00016180ff0c77ac */ /* 0x000ee20008000800 */
[----:B------:R-:W4:Y:S01]  /*1730*/  LDCU UR13, c[0x0][0xb20] ;  /* 0x00016400ff0d77ac */ /* 0x000f220008000800 */
[----:B--2---:R-:W-:Y:S02]  /*1740*/  UIMAD.WIDE.U32 UR4, UR30, UR8, URZ ;  /* 0x000000081e0472a5 */ /* 0x004fe4000f8e00ff */
[----:B------:R-:W-:Y:S02]  /*1750*/  UIMAD.WIDE.U32 UR6, UR31, UR11, URZ ;  /* 0x0000000b1f0672a5 */ /* 0x000fe4000f8e00ff */
[----:B---3--:R-:W-:Y:S02]  /*1760*/  UISETP.NE.AND UP2, UPT, UR12, 0x1, UPT ;  /* 0x000000010c00788c */ /* 0x008fe4000bf45270 */
[----:B------:R-:W-:-:S03]  /*1770*/  USHF.R.U32.HI UR5, URZ, UR9, UR5 ;  /* 0x00000009ff057299 */ /* 0x000fc60008011605 */
[----:B------:R-:W-:Y:S01]  /*1780*/  UMOV UR4, UR7 ;  /* 0x0000000700047c82 */ /* 0x000fe20008000000 */
[----:B------:R-:W-:Y:S02]  /*1790*/  USEL UR5, UR30, UR5, !UP2 ;  /* 0x000000051e057287 */ /* 0x000fe4000d000000 */
[----:B------:R-:W-:Y:S02]  /*17a0*/  UISETP.NE.AND UP2, UPT, UR10, 0x1, UPT ;  /* 0x000000010a00788c */ /* 0x000fe4000bf45270 */
[----:B----4-:R-:W-:-:S04]  /*17b0*/  USHF.R.U32.HI UR4, URZ, UR13, UR4 ;  /* 0x0000000dff047299 */ /* 0x010fc80008011604 */
[----:B------:R-:W-:-:S04]  /*17c0*/  USEL UR4, UR31, UR4, !UP2 ;  /* 0x000000041f047287 */ /* 0x000fc8000d000000 */
[----:B------:R-:W-:Y:S02]  /*17d0*/  UIADD3 UR6, UPT, UPT, UR5, -UR4, URZ ;  /* 0x8000000405067290 */ /* 0x000fe4000fffe0ff */
[----:B------:R-:W-:Y:S02]  /*17e0*/  UIADD3 UR4, UPT, UPT, -UR5, UR4, URZ ;  /* 0x0000000405047290 */ /* 0x000fe4000fffe1ff */
[----:B------:R-:W-:Y:S02]  /*17f0*/  UIMAD UR31, UR6, UR10, UR31 ;  /* 0x0000000a061f72a4 */ /* 0x000fe4000f8e021f */
[----:B------:R-:W-:-:S12]  /*1800*/  UIMAD UR30, UR4, UR12, UR30 ;  /* 0x0000000c041e72a4 */ /* 0x000fd8000f8e021e */
.L_x_20:
[----:B------:R-:W-:Y:S05]  /*1810*/  BRA.U !UP6, `(.L_x_21) ;  /* 0x000000010e0c7547 */ /* 0x000fea000b800000 */
[----:B------:R-:W-:Y:S01]  /*1820*/  UCGABAR_WAIT ;  /* 0x0000000000007dc7 */ /* 0x000fe20008000000 */
[----:B------:R-:W-:Y:S01]  /*1830*/  CCTL.IVALL ;  /* 0x00000000ff00798f */ /* 0x000fe20002000000 */
[----:B------:R-:W-:Y:S05]  /*1840*/  BRA `(.L_x_22) ;  /* 0x0000000000047947 */ /* 0x000fea0003800000 */
.L_x_21:
[----:B------:R-:W-:Y:S06]  /*1850*/  BAR.SYNC.DEFER_BLOCKING 0x0 ;  /* 0x0000000000007b1d */ /* 0x000fec0000010000 */
.L_x_22:
[----:B------:R-:W-:Y:S05]  /*1860*/  BRA.U UP0, `(.L_x_23) ;  /* 0x0000001500d87547 */ /* 0x000fea000b800000 */
[----:B------:R-:W2:Y:S01]  /*1870*/  LDCU UR6, c[0x0][0x38c] ;  /* 0x00007180ff0677ac */ /* 0x000ea20008000800 */
[----:B------:R-:W-:Y:S01]  /*1880*/  PLOP3.LUT P1, PT, PT, PT, UP4, 0x80, 0x8 ;  /* 0x000000000008781c */ /* 0x000fe20003f2f048 */
[----:B------:R-:W-:Y:S01]  /*1890*/  IMAD.MOV.U32 R12, RZ, RZ, 0x1 ;  /* 0x00000001ff0c7424 */ /* 0x000fe200078e00ff */
[----:B------:R-:W-:Y:S02]  /*18a0*/  ISETP.NE.AND P2, PT, R3, RZ, P3 ;  /* 0x000000ff0300720c */ /* 0x000fe40001f45270 */
[----:B------:R-:W-:Y:S02]  /*18b0*/  CS2R R10, SRZ ;  /* 0x00000000000a7805 */ /* 0x000fe4000001ff00 */
[----:B------:R-:W-:Y:S01]  /*18c0*/  PLOP3.LUT P1, PT, P1, PT, PT, 0x8, 0x80 ;  /* 0x000000000080781c */ /* 0x000fe20000f2e170 */
[----:B------:R-:W-:Y:S01]  /*18d0*/  IMAD.MOV.U32 R9, RZ, RZ, RZ ;  /* 0x000000ffff097224 */ /* 0x000fe200078e00ff */
[----:B------:R-:W3:Y:S01]  /*18e0*/  LDCU UR39, c[0x0][0x370] ;  /* 0x00006e00ff2777ac */ /* 0x000ee20008000800 */
[----:B------:R-:W-:Y:S01]  /*18f0*/  IMAD.MOV.U32 R8, RZ, RZ, 0x1 ;  /* 0x00000001ff087424 */ /* 0x000fe200078e00ff */
[----:B------:R-:W4:Y:S01]  /*1900*/  LDCU.64 UR26, c[0x0][0x348] ;  /* 0x00006900ff1a77ac */ /* 0x000f220008000a00 */
[----:B------:R-:W-:Y:S01]  /*1910*/  ULEA.HI UR44, UR23, UR47, URZ, 0x1a ;  /* 0x0000002f172c7291 */ /* 0x000fe2000f8fd0ff */
[----:B------:R-:W1:Y:S01]  /*1920*/  LDCU UR38, c[0x0][0x374] ;  /* 0x00006e80ff2677ac */ /* 0x000e620008000800 */
[----:B--2---:R-:W-:-:S02]  /*1930*/  UIADD3 UR5, UPT, UPT, UR6, 0x3f, URZ ;  /* 0x0000003f06057890 */ /* 0x004fc4000fffe0ff */
[----:B------:R-:W-:Y:S02]  /*1940*/  UIADD3 UR48, UPT, UPT, UR6, 0x7e, URZ ;  /* 0x0000007e06307890 */ /* 0x000fe4000fffe0ff */
[----:B------:R-:W-:Y:S01]  /*1950*/  USHF.R.S32.HI UR4, URZ, 0x1f, UR5 ;  /* 0x0000001fff047899 */ /* 0x000fe20008011405 */
[----:B------:R-:W-:-:S03]  /*1960*/  UMOV UR7, URZ ;  /* 0x000000ff00077c82 */ /* 0x000fc60008000000 */
[----:B------:R-:W-:Y:S02]  /*1970*/  ULEA.HI UR4, UR4, UR5, URZ, 0x6 ;  /* 0x0000000504047291 */ /* 0x000fe4000f8f30ff */
[----:B------:R-:W-:Y:S02]  /*1980*/  UIADD3 UR5, UPT, UPT, UR6, -0x1, URZ ;  /* 0xffffffff06057890 */ /* 0x000fe4000fffe0ff */
[----:B------:R-:W-:Y:S02]  /*1990*/  USHF.R.S32.HI UR41, URZ, 0x6, UR4 ;  /* 0x00000006ff297899 */ /* 0x000fe40008011404 */
[----:B------:R-:W-:Y:S02]  /*19a0*/  UISETP.GE.U32.AND UP1, UPT, UR5, -0x7f, UPT ;  /* 0xffffff810500788c */ /* 0x000fe4000bf26070 */
[----:B------:R-:W-:-:S04]  /*19b0*/  UISETP.LT.U32.AND UP0, UPT, UR41, 0xb, UPT ;  /* 0x0000000b2900788c */ /* 0x000fc8000bf01070 */
[----:B------:R-:W-:Y:S02]  /*19c0*/  USEL UR40, UR41, 0xb, UP0 ;  /* 0x0000000b29287887 */ /* 0x000fe40008000000 */
[----:B------:R-:W-:Y:S02]  /*19d0*/  UISETP.NE.AND UP0, UPT, UR18, URZ, UPT ;  /* 0x000000ff1200728c */ /* 0x000fe4000bf05270 */
[----:B------:R-:W-:Y:S02]  /*19e0*/  UIADD3 UR4, UPT, UPT, UR40, -0x1, URZ ;  /* 0xffffffff28047890 */ /* 0x000fe4000fffe0ff */
[----:B------:R-:W-:Y:S02]  /*19f0*/  @UP1 UIADD3 UR4, UPT, UPT, UR40, URZ, URZ ;  /* 0x000000ff28041290 */ /* 0x000fe4000fffe0ff */
[----:B------:R-:W-:Y:S02]  /*1a00*/  USEL UR24, UR46, 0x2, UP0 ;  /* 0x000000022e187887 */ /* 0x000fe40008000000 */
[----:B------:R-:W-:-:S02]  /*1a10*/  UIADD3 UR46, UPT, UPT, UR41, -UR40, URZ ;  /* 0x80000028292e7290 */ /* 0x000fc4000fffe0ff */
[----:B------:R-:W-:Y:S02]  /*1a20*/  UIADD3 UR28, UPT, UPT, UR4, 0x1, URZ ;  /* 0x00000001041c7890 */ /* 0x000fe4000fffe0ff */
[----:B-1-34-:R-:W-:-:S12]  /*1a30*/  UIADD3 UR43, UPT, UPT, -UR4, URZ, URZ ;  /* 0x000000ff042b7290 */ /* 0x01afd8000fffe1ff */
.L_x_43:
[----:B------:R-:W-:Y:S01]  /*1a40*/  UISETP.NE.AND UP0, UPT, UR45, URZ, UPT ;  /* 0x000000ff2d00728c */ /* 0x000fe2000bf05270 */
[----:B-1----:R-:W1:Y:S08]  /*1a50*/  S2UR UR45, SR_CgaCtaId ;  /* 0x00000000002d79c3 */ /* 0x002e700000008800 */
[----:B------:R-:W-:Y:S05]  /*1a60*/  BRA.U UP0, `(.L_x_24) ;  /* 0x0000000100347547 */ /* 0x000fea000b800000 */
[----:B------:R-:W2:Y:S01]  /*1a70*/  S2R R0, SR_CgaCtaId ;  /* 0x0000000000007919 */ /* 0x000ea20000008800 */
[----:B------:R-:W-:Y:S02]  /*1a80*/  MOV R3, 0x400 ;  /* 0x0000040000037802 */ /* 0x000fe40000000f00 */
[----:B------:R-:W-:Y:S02]  /*1a90*/  SHF.L.U32 R2, R8, 0x1f, RZ ;  /* 0x0000001f08027819 */ /* 0x000fe400000006ff */
[----:B--2---:R-:W-:-:S05]  /*1aa0*/  LEA R0, R0, R3, 0x18 ;  /* 0x0000000300007211 */ /* 0x004fca00078ec0ff */
[----:B------:R-:W-:-:S04]  /*1ab0*/  IMAD R3, R9, 0x8, R0 ;  /* 0x0000000809037824 */ /* 0x000fc800078e0200 */
[----:B------:R-:W2:Y:S02]  /*1ac0*/  SYNCS.PHASECHK.TRANS64.TRYWAIT P0, [R3+URZ+0x150], R2 ;  /* 0x00015002030075a7 */ /* 0x000ea400080011ff */
[----:B--2---:R-:W-:Y:S05]  /*1ad0*/  @!P0 BRA `(.L_x_25) ;  /* 0x000000a400ac8947 */ /* 0x004fea0003800000 */
.L_x_152:
[----:B------:R-:W-:Y:S01]  /*1ae0*/  VIADD R9, R9, 0x1 ;  /* 0x0000000109097836 */ /* 0x000fe20000000000 */
[----:B------:R2:W-:Y:S04]  /*1af0*/  SYNCS.ARRIVE.TRANS64.A1T0 RZ, [R3+URZ+0x140], RZ ;  /* 0x000140ff03ff79a7 */ /* 0x0005e800081000ff */
[----:B------:R-:W-:-:S04]  /*1b00*/  ISETP.NE.AND P0, PT, R9, 0x2, PT ;  /* 0x000000020900780c */ /* 0x000fc80003f05270 */
[----:B------:R-:W-:Y:S02]  /*1b10*/  SEL R9, R9, RZ, P0 ;  /* 0x000000ff09097207 */ /* 0x000fe40000000000 */
[----:B--2---:R-:W-:-:S04]  /*1b20*/  SEL R3, RZ, 0x1, P0 ;  /* 0x00000001ff037807 */ /* 0x004fc80000000000 */
[----:B------:R-:W-:-:S07]  /*1b30*/  LOP3.LUT R8, R8, R3, RZ, 0x3c, !PT ;  /* 0x0000000308087212 */ /* 0x000fce00078e3cff */
.L_x_24:
[----:B------:R-:W-:Y:S01]  /*1b40*/  UMOV UR6, 0x400 ;  /* 0x0000040000067882 */ /* 0x000fe20000000000 */
[----:B------:R-:W-:Y:S01]  /*1b50*/  UISETP.GE.U32.AND UP0, UPT, UR48, 0x7f, UPT ;  /* 0x0000007f3000788c */ /* 0x000fe2000bf06070 */
[----:B------:R-:W-:Y:S01]  /*1b60*/  SHF.L.U32 R0, R12, 0x1f, RZ ;  /* 0x0000001f0c007819 */ /* 0x000fe200000006ff */
[----:B-1----:R-:W-:Y:S02]  /*1b70*/  ULEA UR6, UR45, UR6, 0x18 ;  /* 0x000000062d067291 */ /* 0x002fe4000f8ec0ff */
[----:B------:R-:W-:Y:S02]  /*1b80*/  ULEA UR11, UR31, UR44, 0x8 ;  /* 0x0000002c1f0b7291 */ /* 0x000fe4000f8e40ff */
[----:B------:R-:W-:Y:S01]  /*1b90*/  ULEA UR4, UR7, UR6, 0x3 ;  /* 0x0000000607047291 */ /* 0x000fe2000f8e18ff */
[----:B------:R-:W-:-:S08]  /*1ba0*/  UMOV UR13, URZ ;  /* 0x000000ff000d7c82 */ /* 0x000fd00008000000 */
[----:B------:R1:W2:Y:S01]  /*1bb0*/  SYNCS.PHASECHK.TRANS64.TRYWAIT P0, [UR4+0x58], R0 ;  /* 0x00005800ff0075a7 */ /* 0x0002a20008001104 */
[----:B------:R-:W-:-:S04]  /*1bc0*/  ULEA.HI UR4, UR30, UR30, URZ, 0x1 ;  /* 0x0000001e1e047291 */ /* 0x000fc8000f8f08ff */
[----:B------:R-:W-:-:S04]  /*1bd0*/  USHF.L.U32 UR4, UR4, 0x7, URZ ;  /* 0x0000000704047899 */ /* 0x000fc800080006ff */
[----:B------:R-:W-:Y:S01]  /*1be0*/  ULOP3.LUT UR35, UR47, 0xffffff00, UR4, 0xf8, !UPT ;  /* 0xffffff002f237892 */ /* 0x000fe2000f8ef804 */
[----:B------:R-:W-:Y:S11]  /*1bf0*/  BRA.U !UP0, `(.L_x_26) ;  /* 0x0000000108c47547 */ /* 0x000ff6000b800000 */
[----:B------:R-:W-:Y:S01]  /*1c00*/  UMOV UR16, UR43 ;  /* 0x0000002b00107c82 */ /* 0x000fe20008000000 */
[----:B------:R-:W-:Y:S01]  /*1c10*/  UMOV UR4, UR7 ;  /* 0x0000000700047c82 */ /* 0x000fe20008000000 */
[----:B------:R-:W-:-:S05]  /*1c20*/  UMOV UR34, URZ ;  /* 0x000000ff00227c82 */ /* 0x000fca0008000000 */
.L_x_32:
[----:B------:R-:W-:Y:S01]  /*1c30*/  ULEA UR33, UR4, UR6, 0x3 ;  /* 0x0000000604217291 */ /* 0x000fe2000f8e18ff */
[----:B------:R-:W-:Y:S01]  /*1c40*/  @P3 MOV R2, 0x8000 ;  /* 0x0000800000023802 */ /* 0x000fe20000000f00 */
[----:B--234-:R-:W-:Y:S10]  /*1c50*/  @P0 BRA `(.L_x_27) ;  /* 0x00000000000c0947 */ /* 0x01cff40003800000 */
[----:B------:R-:W-:-:S04]  /*1c60*/  SHF.L.U32 R3, R12, 0x1f, RZ ;  /* 0x0000001f0c037819 */ /* 0x000fc800000006ff */
[----:B------:R-:W2:Y:S02]  /*1c70*/  SYNCS.PHASECHK.TRANS64.TRYWAIT P0, [UR33+0x58], R3 ;  /* 0x00005803ff0075a7 */ /* 0x000ea40008001121 */
[----:B--2---:R-:W-:Y:S05]  /*1c80*/  @!P0 BRA `(.L_x_28) ;  /* 0x000000a400548947 */ /* 0x004fea0003800000 */
.L_x_27:
[----:B------:R2:W-:Y:S01]  /*1c90*/  @P3 SYNCS.ARRIVE.TRANS64 RZ, [UR33], R2 ;  /* 0x00000002ffff39a7 */ /* 0x0005e20008000021 */
[----:B------:R-:W-:Y:S02]  /*1ca0*/  ULOP3.LUT UR5, UR24, 0x2, URZ, 0xfc, !UPT ;  /* 0x0000000218057892 */ /* 0x000fe4000f8efcff */
[----:B------:R-:W-:Y:S02]  /*1cb0*/  UIADD3 UR16, UPT, UPT, UR16, 0x1, URZ ;  /* 0x0000000110107890 */ /* 0x000fe4000fffe0ff */
[----:B------:R-:W-:Y:S02]  /*1cc0*/  UISETP.NE.AND UP0, UPT, UR5, 0x2, UPT ;  /* 0x000000020500788c */ /* 0x000fe4000bf05270 */
[----:B------:R-:W-:-:S07]  /*1cd0*/  UISETP.NE.AND UP2, UPT, UR16, 0x1, UPT ;  /* 0x000000011000788c */ /* 0x000fce000bf45270 */
[----:B------:R-:W-:Y:S05]  /*1ce0*/  BRA.U UP0, `(.L_x_29) ;  /* 0x0000000100047547 */ /* 0x000fea000b800000 */
[----:B------:R-:W-:Y:S05]  /*1cf0*/  BPT.TRAP 0x1 ;  /* 0x000000040000795c */ /* 0x000fea0000300000 */
.L_x_29:
[----:B------:R-:W-:Y:S04]  /*1d00*/  BSSY.RECONVERGENT B0, `(.L_x_30) ;  /* 0x0000003000007945 */ /* 0x000fe80003800200 */
[----:B------:R-:W-:Y:S05]  /*1d10*/  @!P2 BRA `(.L_x_31) ;  /* 0x000000000004a947 */ /* 0x000fea0003800000 */
[----:B------:R-:W-:Y:S05]  /*1d20*/  BPT.TRAP 0x1 ;  /* 0x000000040000795c */ /* 0x000fea0000300000 */
.L_x_31:
[----:B------:R-:W-:Y:S05]  /*1d30*/  BSYNC.RECONVERGENT B0 ;  /* 0x0000000000007941 */ /* 0x000fea0003800200 */
.L_x_30:
[----:B------:R-:W-:Y:S02]  /*1d40*/  UIADD3 UR5, UPT, UPT, UR4, 0x1, URZ ;  /* 0x0000000104057890 */ /* 0x000fe4000fffe0ff */
[----:B------:R-:W-:Y:S02]  /*1d50*/  USHF.L.U32 UR32, UR4, 0xd, URZ ;  /* 0x0000000d04207899 */ /* 0x000fe400080006ff */
[----:B------:R-:W-:Y:S02]  /*1d60*/  UISETP.NE.AND UP0, UPT, UR5, 0xb, UPT ;  /* 0x0000000b0500788c */ /* 0x000fe4000bf05270 */
[----:B------:R-:W-:Y:S02]  /*1d70*/  UIADD3 UR14, UP1, UPT, UR26, 0x80, URZ ;  /* 0x000000801a0e7890 */ /* 0x000fe4000ff3e0ff */
[----:B------:R-:W-:Y:S02]  /*1d80*/  USEL UR8, URZ, 0x1, UP0 ;  /* 0x00000001ff087887 */ /* 0x000fe40008000000 */
[----:B------:R-:W-:-:S02]  /*1d90*/  USEL UR7, UR5, URZ, UP0 ;  /* 0x000000ff05077287 */ /* 0x000fc40008000000 */
[----:B------:R-:W-:Y:S02]  /*1da0*/  UIADD3 UR4, UP0, UPT, UR26, 0x180, URZ ;  /* 0x000001801a047890 */ /* 0x000fe4000ff1e0ff */
[----:B------:R-:W-:Y:S01]  /*1db0*/  ULEA UR5, UR7, UR6, 0x3 ;  /* 0x0000000607057291 */ /* 0x000fe2000f8e18ff */
[----:B------:R-:W-:Y:S01]  /*1dc0*/  LOP3.LUT R12, R12, UR8, RZ, 0x3c, !PT ;  /* 0x000000080c0c7c12 */ /* 0x000fe2000f8e3cff */
[----:B------:R-:W-:Y:S02]  /*1dd0*/  ULOP3.LUT UR8, UR32, UR23, URZ, 0xfc, !UPT ;  /* 0x0000001720087292 */ /* 0x000fe4000f8efcff */
[----:B------:R-:W-:Y:S01]  /*1de0*/  ULOP3.LUT UR33, UR33, 0xfefffff8, URZ, 0xc0, !UPT ;  /* 0xfefffff821217892 */ /* 0x000fe2000f8ec0ff */
[----:B-1----:R-:W-:Y:S01]  /*1df0*/  SHF.L.U32 R0, R12, 0x1f, RZ ;  /* 0x0000001f0c007819 */ /* 0x002fe200000006ff */
[----:B------:R-:W-:Y:S02]  /*1e00*/  UIADD3.X UR15, UPT, UPT, URZ, UR27, URZ, UP1, !UPT ;  /* 0x0000001bff0f7290 */ /* 0x000fe40008ffe4ff */
[----:B------:R-:W-:Y:S01]  /*1e10*/  UIADD3 UR32, UPT, UPT, UR6, 0xc400, UR32 ;  /* 0x0000c40006207890 */ /* 0x000fe2000fffe020 */
[----:B------:R3:W4:Y:S01]  /*1e20*/  SYNCS.PHASECHK.TRANS64.TRYWAIT P0, [UR5+0x58], R0 ;  /* 0x00005800ff0075a7 */ /* 0x0007220008001105 */
[----:B------:R-:W-:-:S02]  /*1e30*/  UIADD3 UR8, UPT, UPT, UR6, 0x22400, UR8 ;  /* 0x0002240006087890 */ /* 0x000fc4000fffe008 */
[----:B------:R-:W-:Y:S02]  /*1e40*/  UIADD3.X UR5, UPT, UPT, URZ, UR27, URZ, UP0, !UPT ;  /* 0x0000001bff057290 */ /* 0x000fe400087fe4ff */
[----:B------:R-:W-:Y:S01]  /*1e50*/  UPRMT UR13, URZ, 0x5410, UR22 ;  /* 0x00005410ff0d7896 */ /* 0x000fe20008000016 */
[----:B------:R-:W-:Y:S01]  /*1e60*/  UMOV UR18, 0x0 ;  /* 0x0000000000127882 */ /* 0x000fe20000000000 */
[----:B------:R-:W-:Y:S01]  /*1e70*/  UMOV UR19, 0x10000000 ;  /* 0x1000000000137882 */ /* 0x000fe20000000000 */
[----:B------:R-:W-:Y:S01]  /*1e80*/  UMOV UR10, UR34 ;  /* 0x00000022000a7c82 */ /* 0x000fe20008000000 */
[----:B------:R-:W-:Y:S01]  /*1e90*/  UMOV UR12, UR36 ;  /* 0x00000024000c7c82 */ /* 0x000fe20008000000 */
[----:B------:R-:W-:Y:S01]  /*1ea0*/  UMOV UR9, UR33 ;  /* 0x0000002100097c82 */ /* 0x000fe20008000000 */
[----:B------:R1:W-:Y:S03]  /*1eb0*/  UTMALDG.3D.2CTA [UR32], [UR14], desc[UR18] ;  /* 0x000012200e0075b4 */ /* 0x0003e60008211000 */
[----:B------:R2:W-:Y:S01]  /*1ec0*/  UTMALDG.3D.MULTICAST.2CTA [UR8], [UR4], UR13, desc[UR18] ;  /* 0x00001208040073b4 */ /* 0x0005e2000821180d */
[----:B-1----:R-:W-:Y:S01]  /*1ed0*/  UIADD3 UR34, UPT, UPT, UR34, 0x40, URZ ;  /* 0x0000004022227890 */ /* 0x002fe2000fffe0ff */
[----:B--2---:R-:W-:Y:S01]  /*1ee0*/  UMOV UR13, UR28 ;  /* 0x0000001c000d7c82 */ /* 0x004fe20008000000 */
[----:B------:R-:W-:Y:S01]  /*1ef0*/  UMOV UR4, UR7 ;  /* 0x0000000700047c82 */ /* 0x000fe20008000000 */
[----:B------:R-:W-:Y:S09]  /*1f00*/  BRA.U UP2, `(.L_x_32) ;  /* 0xfffffffd02487547 */ /* 0x000ff2000b83ffff */
.L_x_26:
[----:B------:R-:W-:Y:S01]  /*1f10*/  ULEA UR4, UR7, UR6, 0x3 ;  /* 0x0000000607047291 */ /* 0x000fe2000f8e18ff */
[----:B-1-3--:R-:W-:Y:S01]  /*1f20*/  SHF.L.U32 R0, R12, 0x1f, RZ ;  /* 0x0000001f0c007819 */ /* 0x00afe200000006ff */
[----:B------:R-:W-:Y:S01]  /*1f30*/  @!P1 SYNCS.ARRIVE.TRANS64.A1T0 RZ, [UR6+0xf8], RZ ;  /* 0x0000f8ffffff99a7 */ /* 0x000fe20008100006 */
[----:B------:R-:W-:-:S06]  /*1f40*/  UISETP.GT.AND UP0, UPT, UR41, UR40, UPT ;  /* 0x000000282900728c */ /* 0x000fcc000bf04270 */
[----:B--2-4-:R1:W2:Y:S03]  /*1f50*/  SYNCS.PHASECHK.TRANS64.TRYWAIT P0, [UR4+0x58], R0 ;  /* 0x00005800ff0075a7 */ /* 0x0142a60008001104 */
[----:B------:R-:W-:Y:S05]  /*1f60*/  BRA.U !UP0, `(.L_x_33) ;  /* 0x0000000108c47547 */ /* 0x000fea000b800000 */
[----:B------:R-:W-:Y:S01]  /*1f70*/  UIADD3 UR25, UPT, UPT, UR46, UR13, URZ ;  /* 0x0000000d2e197290 */ /* 0x000fe2000fffe0ff */
[----:B------:R-:W-:-:S11]  /*1f80*/  UMOV UR4, UR7 ;  /* 0x0000000700047c82 */ /* 0x000fd60008000000 */
.L_x_39:
[----:B------:R-:W-:Y:S01]  /*1f90*/  ULEA UR17, UR4, UR6, 0x3 ;  /* 0x0000000604117291 */ /* 0x000fe2000f8e18ff */
[----:B--2---:R-:W-:Y:S01]  /*1fa0*/  @P3 MOV R2, 0x8000 ;  /* 0x0000800000023802 */ /* 0x004fe20000000f00 */
[----:B--2-4-:R-:W-:Y:S10]  /*1fb0*/  @P0 BRA `(.L_x_34) ;  /* 0x00000000000c0947 */ /* 0x014ff40003800000 */
[----:B------:R-:W-:-:S04]  /*1fc0*/  SHF.L.U32 R3, R12, 0x1f, RZ ;  /* 0x0000001f0c037819 */ /* 0x000fc800000006ff */
[----:B------:R-:W2:Y:S02]  /*1fd0*/  SYNCS.PHASECHK.TRANS64.TRYWAIT P0, [UR17+0x58], R3 ;  /* 0x00005803ff0075a7 */ /* 0x000ea40008001111 */
[----:B--2---:R-:W-:Y:S05]  /*1fe0*/  @!P0 BRA `(.L_x_35) ;  /* 0x000000a000948947 */ /* 0x004fea0003800000 */
.L_x_34:
[----:B------:R2:W-:Y:S01]  /*1ff0*/  @P3 SYNCS.ARRIVE.TRANS64 RZ, [UR17], R2 ;  /* 0x00000002ffff39a7 */ /* 0x0005e20008000011 */
[----:B------:R-:W-:-:S04]  /*2000*/  ULOP3.LUT UR5, UR24, 0x2, URZ, 0xfc, !UPT ;  /* 0x0000000218057892 */ /* 0x000fc8000f8efcff */
[----:B------:R-:W-:-:S09]  /*2010*/  UISETP.NE.AND UP0, UPT, UR5, 0x2, UPT ;  /* 0x000000020500788c */ /* 0x000fd2000bf05270 */
[----:B------:R-:W-:Y:S05]  /*2020*/  BRA.U UP0, `(.L_x_36) ;  /* 0x0000000100047547 */ /* 0x000fea000b800000 */
[----:B------:R-:W-:Y:S05]  /*2030*/  BPT.TRAP 0x1 ;  /* 0x000000040000795c */ /* 0x000fea0000300000 */
.L_x_36:
[----:B------:R-:W-:Y:S04]  /*2040*/  BSSY.RECONVERGENT B0, `(.L_x_37) ;  /* 0x0000003000007945 */ /* 0x000fe80003800200 */
[----:B------:R-:W-:Y:S05]  /*2050*/  @!P2 BRA `(.L_x_38) ;  /* 0x000000000004a947 */ /* 0x000fea0003800000 */
[----:B------:R-:W-:Y:S05]  /*2060*/  BPT.TRAP 0x1 ;  /* 0x000000040000795c */ /* 0x000fea0000300000 */
.L_x_38:
[----:B------:R-:W-:Y:S05]  /*2070*/  BSYNC.RECONVERGENT B0 ;  /* 0x0000000000007941 */ /* 0x000fea0003800200 */
.L_x_37:
        /* <DEDUP_REMOVED lines=10> */
[----:B------:R-:W-:Y:S01]  /*2120*/  USHF.L.U32 UR18, UR13, 0x6, URZ ;  /* 0x000000060d127899 */ /* 0x000fe200080006ff */
[----:B-1----:R-:W-:Y:S01]  /*2130*/  SHF.L.U32 R0, R12, 0x1f, RZ ;  /* 0x0000001f0c007819 */ /* 0x002fe200000006ff */
[----:B------:R-:W-:Y:S02]  /*2140*/  ULOP3.LUT UR17, UR17, 0xfefffff8, URZ, 0xc0, !UPT ;  /* 0xfefffff811117892 */ /* 0x000fe4000f8ec0ff */
[----:B------:R-:W-:Y:S01]  /*2150*/  UIADD3 UR16, UPT, UPT, UR6, 0xc400, UR16 ;  /* 0x0000c40006107890 */ /* 0x000fe2000fffe010 */
[----:B------:R3:W4:Y:S01]  /*2160*/  SYNCS.PHASECHK.TRANS64.TRYWAIT P0, [UR5+0x58], R0 ;  /* 0x00005800ff0075a7 */ /* 0x0007220008001105 */
[----:B------:R-:W-:-:S02]  /*2170*/  UIADD3.X UR5, UPT, UPT, URZ, UR27, URZ, UP1, !UPT ;  /* 0x0000001bff057290 */ /* 0x000fc40008ffe4ff */
[----:B------:R-:W-:Y:S02]  /*2180*/  UIADD3 UR8, UPT, UPT, UR6, 0x22400, UR8 ;  /* 0x0002240006087890 */ /* 0x000fe4000fffe008 */
[----:B------:R-:W-:Y:S02]  /*2190*/  UPRMT UR21, URZ, 0x5410, UR22 ;  /* 0x00005410ff157896 */ /* 0x000fe40008000016 */
[----:B------:R-:W-:Y:S01]  /*21a0*/  UIADD3.X UR15, UPT, UPT, URZ, UR27, URZ, UP0, !UPT ;  /* 0x0000001bff0f7290 */ /* 0x000fe200087fe4ff */
[----:B------:R-:W-:Y:S01]  /*21b0*/  UMOV UR30, 0x0 ;  /* 0x00000000001e7882 */ /* 0x000fe20000000000 */
[----:B------:R-:W-:Y:S01]  /*21c0*/  UMOV UR31, 0x10000000 ;  /* 0x10000000001f7882 */ /* 0x000fe20000000000 */
[----:B------:R-:W-:Y:S01]  /*21d0*/  UMOV UR19, UR35 ;  /* 0x0000002300137c82 */ /* 0x000fe20008000000 */
[----:B------:R-:W-:Y:S01]  /*21e0*/  UMOV UR20, UR36 ;  /* 0x0000002400147c82 */ /* 0x000fe20008000000 */
[----:B------:R-:W-:Y:S01]  /*21f0*/  UMOV UR12, UR36 ;  /* 0x00000024000c7c82 */ /* 0x000fe20008000000 */
[----:B------:R-:W-:Y:S01]  /*2200*/  UMOV UR9, UR17 ;  /* 0x0000001100097c82 */ /* 0x000fe20008000000 */
[----:B------:R-:W-:Y:S01]  /*2210*/  UMOV UR10, UR18 ;  /* 0x00000012000a7c82 */ /* 0x000fe20008000000 */
[----:B------:R1:W-:Y:S01]  /*2220*/  UTMALDG.3D.2CTA [UR16], [UR4], desc[UR30] ;  /* 0x00001e10040075b4 */ /* 0x0003e20008211000 */
[----:B------:R-:W-:-:S04]  /*2230*/  UIADD3 UR13, UPT, UPT, UR13, 0x1, URZ ;  /* 0x000000010d0d7890 */ /* 0x000fc8000fffe0ff */
[----:B------:R-:W-:Y:S01]  /*2240*/  UISETP.NE.AND UP0, UPT, UR13, UR25, UPT ;  /* 0x000000190d00728c */ /* 0x000fe2000bf05270 */
[----:B------:R3:W-:Y:S01]  /*2250*/  UTMALDG.3D.MULTICAST.2CTA [UR8], [UR14], UR21, desc[UR30] ;  /* 0x00001e080e0073b4 */ /* 0x0007e20008211815 */
[----:B-1----:R-:W-:-:S07]  /*2260*/  UMOV UR4, UR7 ;  /* 0x0000000700047c82 */ /* 0x002fce0008000000 */
[----:B---3--:R-:W-:Y:S05]  /*2270*/  BRA.U UP0, `(.L_x_39) ;  /* 0xfffffffd00447547 */ /* 0x008fea000b83ffff */
.L_x_33:
[C---:B------:R-:W-:Y:S01]  /*2280*/  LEA R3, R11.reuse, UR6, 0x3 ;  /* 0x000000060b037c11 */ /* 0x040fe2000f8e18ff */
[----:B------:R-:W-:Y:S01]  /*2290*/  NOP ;  /* 0x0000000000007918 */ /* 0x000fe20000000000 */
[----:B-1----:R-:W-:Y:S02]  /*22a0*/  SHF.L.U32 R0, R10, 0x1f, RZ ;  /* 0x0000001f0a007819 */ /* 0x002fe400000006ff */
[----:B------:R-:W-:Y:S02]  /*22b0*/  LEA R5, R11, UR6, 0x4 ;  /* 0x000000060b057c11 */ /* 0x000fe4000f8e20ff */
[----:B--2-4-:R-:W1:Y:S02]  /*22c0*/  SYNCS.PHASECHK.TRANS64.TRYWAIT P0, [R3+URZ+0x100], R0 ;  /* 0x00010000030075a7 */ /* 0x014e6400080011ff */
[----:B-1----:R-:W-:Y:S05]  /*22d0*/  @!P0 BRA `(.L_x_40) ;  /* 0x0000009c00f08947 */ /* 0x002fea0003800000 */
.L_x_155:
[----:B------:R-:W2:Y:S01]  /*22e0*/  LDS.128 R4, [R5+0x170] ;  /* 0x0001700005047984 */ /* 0x000ea20000000c00 */
[----:B------:R-:W-:Y:S01]  /*22f0*/  UISETP.GE.AND UP0, UPT, UR42, 0x1, UPT ;  /* 0x000000012a00788c */ /* 0x000fe2000bf06270 */
[----:B------:R-:W-:Y:S01]  /*2300*/  @!PT LDS RZ, [RZ] ;  /* 0x00000000fffff984 */ /* 0x000fe20000000800 */
[----:B------:R-:W-:Y:S01]  /*2310*/  @!PT LDS RZ, [RZ] ;  /* 0x00000000fffff984 */ /* 0x000fe20000000800 */
[----:B------:R-:W-:Y:S01]  /*2320*/  @!PT LDS RZ, [RZ] ;  /* 0x00000000fffff984 */ /* 0x000fe20000000800 */
[----:B------:R-:W-:Y:S01]  /*2330*/  @!PT LDS RZ, [RZ] ;  /* 0x00000000fffff984 */ /* 0x000fe20000000800 */
[----:B------:R3:W-:Y:S06]  /*2340*/  MEMBAR.ALL.CTA ;  /* 0x0000000000007992 */ /* 0x0007ec0000008000 */
[----:B---3--:R-:W3:Y:S01]  /*2350*/  FENCE.VIEW.ASYNC.S ;  /* 0x00000000000073c6 */ /* 0x008ee20000000000 */
[----:B--2---:R-:W-:-:S13]  /*2360*/  LOP3.LUT P0, RZ, R6, 0x1, RZ, 0xc0, !PT ;  /* 0x0000000106ff7812 */ /* 0x004fda000780c0ff */
[----:B---3--:R-:W-:Y:S01]  /*2370*/  VOTEU.ANY UP1, P0 ;  /* 0x0000000000ff7886 */ /* 0x008fe20000020100 */
[----:B------:R-:W-:-:S13]  /*2380*/  PLOP3.LUT P0, PT, PT, PT, UP1, 0x80, 0x8 ;  /* 0x000000000008781c */ /* 0x000fda0003f0f018 */
[----:B-1----:R-:W-:Y:S02]  /*2390*/  @P0 LOP3.LUT R0, R5, 0xffff, RZ, 0xc0, !PT ;  /* 0x0000ffff05000812 */ /* 0x002fe400078ec0ff */
[----:B------:R-:W-:Y:S02]  /*23a0*/  @P0 MOV R2, R4 ;  /* 0x0000000400020202 */ /* 0x000fe40000000f00 */
[----:B------:R-:W-:Y:S01]  /*23b0*/  @P0 R2UR UR5, R0 ;  /* 0x00000000000502ca */ /* 0x000fe200000e0000 */
[----:B------:R-:W-:Y:S01]  /*23c0*/  VIADD R0, R3, 0x110 ;  /* 0x0000011003007836 */ /* 0x000fe20000000000 */
[----:B------:R-:W-:Y:S02]  /*23d0*/  @P0 SHF.R.U32.HI R4, RZ, 0x10, R5 ;  /* 0x00000010ff040819 */ /* 0x000fe40000011605 */
[----:B------:R-:W-:Y:S02]  /*23e0*/  @P0 R2UR UR8, R2 ;  /* 0x00000000020802ca */ /* 0x000fe400000e0000 */
[----:B------:R-:W-:-:S02]  /*23f0*/  PRMT R0, RZ, 0x654, R0 ;  /* 0x00000654ff007816 */ /* 0x000fc40000000000 */
[----:B------:R-:W-:Y:S02]  /*2400*/  @P0 R2UR UR4, R4 ;  /* 0x00000000040402ca */ /* 0x000fe400000e0000 */
[----:B------:R1:W-:Y:S03]  /*2410*/  SYNCS.ARRIVE.TRANS64.RED.A1T0 RZ, [R0+URZ], RZ ;  /* 0x000000ff00ff79a7 */ /* 0x0003e600081004ff */
[----:B------:R-:W-:-:S04]  /*2420*/  @UP1 UMOV UR29, UR5 ;  /* 0x00000005001d1c82 */ /* 0x000fc80008000000 */
[----:B------:R-:W-:-:S04]  /*2430*/  @UP1 UMOV UR37, UR8 ;  /* 0x0000000800251c82 */ /* 0x000fc80008000000 */
[----:B------:R-:W-:Y:S01]  /*2440*/  @UP1 UMOV UR36, UR4 ;  /* 0x0000000400241c82 */ /* 0x000fe20008000000 */
[----:B------:R-:W-:Y:S05]  /*2450*/  BRA.U !UP0, `(.L_x_41) ;  /* 0x0000000108d47547 */ /* 0x000fea000b800000 */
[----:B------:R-:W2:Y:S01]  /*2460*/  LDCU.128 UR12, c[0x0][0xb10] ;  /* 0x00016200ff0c77ac */ /* 0x000ea20008000c00 */
[----:B------:R-:W3:Y:S01]  /*2470*/  LDCU UR30, c[0x0][0xb20] ;  /* 0x00016400ff1e77ac */ /* 0x000ee20008000800 */
[----:B------:R-:W4:Y:S01]  /*2480*/  LDCU UR25, c[0x0][0xb0c] ;  /* 0x00016180ff1977ac */ /* 0x000f220008000800 */
[----:B------:R-:W1:Y:S01]  /*2490*/  LDCU.64 UR10, c[0x0][0xb28] ;  /* 0x00016500ff0a77ac */ /* 0x000e620008000a00 */
[----:B------:R-:W-:Y:S02]  /*24a0*/  UISETP.NE.AND UP3, UPT, UR42, 0x1, UPT ;  /* 0x000000012a00788c */ /* 0x000fe4000bf65270 */
[----:B--2---:R-:W-:Y:S02]  /*24b0*/  UIMAD.WIDE.U32 UR8, UR38, UR15, URZ ;  /* 0x0000000f260872a5 */ /* 0x004fe4000f8e00ff */
[----:B------:R-:W-:Y:S02]  /*24c0*/  UIMAD.WIDE.U32 UR4, UR39, UR12, URZ ;  /* 0x0000000c270472a5 */ /* 0x000fe4000f8e00ff */
[----:B------:R-:W-:-:S02]  /*24d0*/  UISETP.NE.AND UP0, UPT, UR14, 0x1, UPT ;  /* 0x000000010e00788c */ /* 0x000fc4000bf05270 */
[----:B------:R-:W-:Y:S01]  /*24e0*/  UIMAD.WIDE.U32 UR20, UR29, UR15, URZ ;  /* 0x0000000f1d1472a5 */ /* 0x000fe2000f8e00ff */
[----:B------:R-:W-:Y:S02]  /*24f0*/  UMOV UR8, UR9 ;  /* 0x0000000900087c82 */ /* 0x000fe40008000000 */
[----:B------:R-:W-:Y:S01]  /*2500*/  UMOV UR4, UR5 ;  /* 0x0000000500047c82 */ /* 0x000fe20008000000 */
[----:B---3--:R-:W-:Y:S02]  /*2510*/  USHF.R.U32.HI UR8, URZ, UR30, UR8 ;  /* 0x0000001eff087299 */ /* 0x008fe40008011608 */
[----:B----4-:R-:W-:Y:S02]  /*2520*/  UISETP.NE.AND UP2, UPT, UR25, 0x1, UPT ;  /* 0x000000011900788c */ /* 0x010fe4000bf45270 */
[----:B------:R-:W-:Y:S02]  /*2530*/  USHF.R.U32.HI UR4, URZ, UR13, UR4 ;  /* 0x0000000dff047299 */ /* 0x000fe40008011604 */
[----:B------:R-:W-:-:S02]  /*2540*/  USEL UR5, UR38, UR8, !UP0 ;  /* 0x0000000826057287 */ /* 0x000fc4000c000000 */
[----:B------:R-:W-:Y:S02]  /*2550*/  USEL UR8, UR39, UR4, !UP2 ;  /* 0x0000000427087287 */ /* 0x000fe4000d000000 */
[----:B-1----:R-:W-:Y:S01]  /*2560*/  UIMAD.WIDE.U32 UR16, UR5, UR10, URZ ;  /* 0x0000000a051072a5 */ /* 0x002fe2000f8e00ff */
[----:B------:R-:W-:Y:S01]  /*2570*/  UMOV UR4, UR21 ;  /* 0x0000001500047c82 */ /* 0x000fe20008000000 */
[----:B------:R-:W-:Y:S02]  /*2580*/  UIMAD.WIDE.U32 UR18, UR37, UR12, URZ ;  /* 0x0000000c251272a5 */ /* 0x000fe4000f8e00ff */
[----:B------:R-:W-:-:S03]  /*2590*/  UIMAD.WIDE.U32 UR20, UR8, UR10, URZ ;  /* 0x0000000a081472a5 */ /* 0x000fc6000f8e00ff */
[----:B------:R-:W-:Y:S01]  /*25a0*/  UMOV UR16, UR17 ;  /* 0x0000001100107c82 */ /* 0x000fe20008000000 */
[----:B------:R-:W-:Y:S02]  /*25b0*/  USHF.R.U32.HI UR4, URZ, UR30, UR4 ;  /* 0x0000001eff047299 */ /* 0x000fe40008011604 */
[----:B------:R-:W-:Y:S01]  /*25c0*/  @UP3 USHF.R.U32.HI UR5, URZ, UR11, UR16 ;  /* 0x0000000bff053299 */ /* 0x000fe20008011610 */
[----:B------:R-:W-:Y:S01]  /*25d0*/  UMOV UR18, UR19 ;  /* 0x0000001300127c82 */ /* 0x000fe20008000000 */
[----:B------:R-:W-:Y:S01]  /*25e0*/  UMOV UR20, UR21 ;  /* 0x0000001500147c82 */ /* 0x000fe20008000000 */
[----:B------:R-:W-:Y:S02]  /*25f0*/  USHF.R.U32.HI UR13, URZ, UR13, UR18 ;  /* 0x0000000dff0d7299 */ /* 0x000fe40008011612 */
[----:B------:R-:W-:Y:S02]  /*2600*/  USEL UR4, UR29, UR4, !UP0 ;  /* 0x000000041d047287 */ /* 0x000fe4000c000000 */
[----:B------:R-:W-:-:S02]  /*2610*/  @UP3 USHF.R.U32.HI UR8, URZ, UR11, UR20 ;  /* 0x0000000bff083299 */ /* 0x000fc40008011614 */
[----:B------:R-:W-:Y:S02]  /*2620*/  UIMAD UR9, UR42, UR5, URZ ;  /* 0x000000052a0972a4 */ /* 0x000fe4000f8e02ff */
[----:B------:R-:W-:Y:S02]  /*2630*/  USEL UR5, UR37, UR13, !UP2 ;  /* 0x0000000d25057287 */ /* 0x000fe4000d000000 */
[----:B------:R-:W-:Y:S02]  /*2640*/  UIMAD UR12, UR42, UR8, URZ ;  /* 0x000000082a0c72a4 */ /* 0x000fe4000f8e02ff */
[----:B------:R-:W-:Y:S02]  /*2650*/  UISETP.GE.AND UP0, UPT, UR4, UR9, UPT ;  /* 0x000000090400728c */ /* 0x000fe4000bf06270 */
[----:B------:R-:W-:Y:S02]  /*2660*/  UIMAD.WIDE.U32 UR16, UR4, UR10, URZ ;  /* 0x0000000a041072a5 */ /* 0x000fe4000f8e00ff */
[----:B------:R-:W-:-:S02]  /*2670*/  UISETP.GE.OR UP0, UPT, UR5, UR12, UP0 ;  /* 0x0000000c0500728c */ /* 0x000fc40008706670 */
        /* <DEDUP_REMOVED lines=19> */
.L_x_41:
[----:B------:R-:W2:Y:S02]  /*27b0*/  LDCU UR4, c[0x0][0xb30] ;  /* 0x00016600ff0477ac */ /* 0x000ea40008000800 */
[----:B--2---:R-:W-:-:S09]  /*27c0*/  UISETP.NE.AND UP0, UPT, UR4, 0x1, UPT ;  /* 0x000000010400788c */ /* 0x004fd2000bf05270 */
[----:B------:R-:W-:Y:S05]  /*27d0*/  BRA.U UP0, `(.L_x_42) ;  /* 0x0000000100447547 */ /* 0x000fea000b800000 */
[----:B------:R-:W2:Y:S01]  /*27e0*/  LDCU.128 UR12, c[0x0][0xb10] ;  /* 0x00016200ff0c77ac */ /* 0x000ea20008000c00 */
[----:B------:R-:W3:Y:S01]  /*27f0*/  LDCU UR10, c[0x0][0xb0c] ;  /* 0x00016180ff0a77ac */ /* 0x000ee20008000800 */
[----:B------:R-:W4:Y:S01]  /*2800*/  LDCU UR11, c[0x0][0xb20] ;  /* 0x00016400ff0b77ac */ /* 0x000f220008000800 */
[----:B--2---:R-:W-:Y:S02]  /*2810*/  UIMAD.WIDE.U32 UR8, UR37, UR12, URZ ;  /* 0x0000000c250872a5 */ /* 0x004fe4000f8e00ff */
[----:B------:R-:W-:Y:S02]  /*2820*/  UIMAD.WIDE.U32 UR4, UR29, UR15, URZ ;  /* 0x0000000f1d0472a5 */ /* 0x000fe4000f8e00ff */
[----:B---3--:R-:W-:Y:S02]  /*2830*/  UISETP.NE.AND UP2, UPT, UR10, 0x1, UPT ;  /* 0x000000010a00788c */ /* 0x008fe4000bf45270 */
[----:B------:R-:W-:Y:S01]  /*2840*/  UISETP.NE.AND UP0, UPT, UR14, 0x1, UPT ;  /* 0x000000010e00788c */ /* 0x000fe2000bf05270 */
[----:B------:R-:W-:-:S02]  /*2850*/  UMOV UR8, UR9 ;  /* 0x0000000900087c82 */ /* 0x000fc40008000000 */
[----:B------:R-:W-:Y:S01]  /*2860*/  UMOV UR4, UR5 ;  /* 0x0000000500047c82 */ /* 0x000fe20008000000 */
[----:B------:R-:W-:Y:S02]  /*2870*/  USHF.R.U32.HI UR13, URZ, UR13, UR8 ;  /* 0x0000000dff0d7299 */ /* 0x000fe40008011608 */
[----:B----4-:R-:W-:Y:S02]  /*2880*/  USHF.R.U32.HI UR4, URZ, UR11, UR4 ;  /* 0x0000000bff047299 */ /* 0x010fe40008011604 */
[----:B------:R-:W-:Y:S02]  /*2890*/  USEL UR5, UR37, UR13, !UP2 ;  /* 0x0000000d25057287 */ /* 0x000fe4000d000000 */
[----:B------:R-:W-:-:S04]  /*28a0*/  USEL UR4, UR29, UR4, !UP0 ;  /* 0x000000041d047287 */ /* 0x000fc8000c000000 */
[----:B------:R-:W-:Y:S02]  /*28b0*/  UIADD3 UR8, UPT, UPT, UR5, -UR4, URZ ;  /* 0x8000000405087290 */ /* 0x000fe4000fffe0ff */
[----:B------:R-:W-:Y:S02]  /*28c0*/  UIADD3 UR4, UPT, UPT, -UR5, UR4, URZ ;  /* 0x0000000405047290 */ /* 0x000fe4000fffe1ff */
[----:B------:R-:W-:Y:S02]  /*28d0*/  UIMAD UR29, UR8, UR14, UR29 ;  /* 0x0000000e081d72a4 */ /* 0x000fe4000f8e021d */
[----:B------:R-:W-:-:S12]  /*28e0*/  UIMAD UR37, UR4, UR10, UR37 ;  /* 0x0000000a042572a4 */ /* 0x000fd8000f8e0225 */
.L_x_42:
[----:B------:R-:W-:Y:S01]  /*28f0*/  VIADD R11, R11, 0x1 ;  /* 0x000000010b0b7836 */ /* 0x000fe20000000000 */
[----:B------:R-:W-:Y:S02]  /*2900*/  R2UR UR5, R161 ;  /* 0x00000000a10572ca */ /* 0x000fe400000e0000 */
[----:B------:R-:W-:Y:S02]  /*2910*/  R2UR UR4, R160 ;  /* 0x00000000a00472ca */ /* 0x000fe400000e0000 */
[C---:B------:R-:W-:Y:S02]  /*2920*/  ISETP.NE.AND P0, PT, R11.reuse, 0x2, PT ;  /* 0x000000020b00780c */ /* 0x040fe40003f05270 */
[----:B------:R-:W-:Y:S02]  /*2930*/  PLOP3.LUT P1, PT, PT, PT, PT, 0x80, 0x8 ;  /* 0x000000000008781c */ /* 0x000fe40003f2f070 */
[----:B------:R-:W-:Y:S02]  /*2940*/  SEL R3, RZ, 0x1, P0 ;  /* 0x00000001ff037807 */ /* 0x000fe40000000000 */
[----:B------:R-:W-:-:S02]  /*2950*/  SEL R11, R11, RZ, P0 ;  /* 0x000000ff0b0b7207 */ /* 0x000fc40000000000 */
[----:B------:R-:W-:Y:S01]  /*2960*/  LOP3.LUT R10, R10, R3, RZ, 0x3c, !PT ;  /* 0x000000030a0a7212 */ /* 0x000fe200078e3cff */
[----:B------:R-:W-:Y:S02]  /*2970*/  UIADD3 UR30, UPT, UPT, UR37, UR5, URZ ;  /* 0x00000005251e7290 */ /* 0x000fe4000fffe0ff */
[----:B------:R-:W-:Y:S01]  /*2980*/  UIADD3 UR31, UPT, UPT, UR29, UR4, URZ ;  /* 0x000000041d1f7290 */ /* 0x000fe2000fffe0ff */
[----:B------:R-:W-:Y:S11]  /*2990*/  BRA.U UP1, `(.L_x_43) ;  /* 0xfffffff101287547 */ /* 0x000ff6000b83ffff */
[----:B------:R-:W-:Y:S01]  /*29a0*/  UIADD3 UR8, UPT, UPT, UR6, 0x58, URZ ;  /* 0x0000005806087890 */ /* 0x000fe2000fffe0ff */
[----:B------:R-:W-:-:S03]  /*29b0*/  SHF.L.U32 R3, R12, 0x1f, RZ ;  /* 0x0000001f0c037819 */ /* 0x000fc600000006ff */
[----:B------:R-:W-:-:S09]  /*29c0*/  ULEA UR4, UR7, UR8, 0x3 ;  /* 0x0000000807047291 */ /* 0x000fd2000f8e18ff */
[----:B------:R-:W2:Y:S02]  /*29d0*/  SYNCS.PHASECHK.TRANS64.TRYWAIT P0, [UR4], R3 ;  /* 0x00000003ff0075a7 */ /* 0x000ea40008001104 */
[----:B--2---:R-:W-:Y:S05]  /*29e0*/  @!P0 BRA `(.L_x_44) ;  /* 0x0000009800408947 */ /* 0x004fea0003800000 */
.L_x_157:
[----:B------:R-:W-:-:S04]  /*29f0*/  UIADD3 UR4, UPT, UPT, UR7, 0x1, URZ ;  /* 0x0000000107047890 */ /* 0x000fc8000fffe0ff */
[----:B------:R-:W-:-:S04]  /*2a00*/  UISETP.NE.AND UP0, UPT, UR4, 0xb, UPT ;  /* 0x0000000b0400788c */ /* 0x000fc8000bf05270 */
[----:B------:R-:W-:Y:S02]  /*2a10*/  USEL UR6, URZ, 0x1, UP0 ;  /* 0x00000001ff067887 */ /* 0x000fe40008000000 */
[----:B------:R-:W-:-:S04]  /*2a20*/  USEL UR4, UR4, URZ, UP0 ;  /* 0x000000ff04047287 */ /* 0x000fc80008000000 */
[----:B------:R-:W-:Y:S01]  /*2a30*/  ULEA UR5, UR4, UR8, 0x3 ;  /* 0x0000000804057291 */ /* 0x000fe2000f8e18ff */
[----:B------:R-:W-:-:S04]  /*2a40*/  LOP3.LUT R2, R12, UR6, RZ, 0x3c, !PT ;  /* 0x000000060c027c12 */ /* 0x000fc8000f8e3cff */
[----:B-1----:R-:W-:-:S04]  /*2a50*/  SHF.L.U32 R3, R2, 0x1f, RZ ;  /* 0x0000001f02037819 */ /* 0x002fc800000006ff */
[----:B------:R-:W1:Y:S02]  /*2a60*/  SYNCS.PHASECHK.TRANS64.TRYWAIT P0, [UR5], R3 ;  /* 0x00000003ff0075a7 */ /* 0x000e640008001105 */
[----:B-1----:R-:W-:Y:S05]  /*2a70*/  @!P0 BRA `(.L_x_45) ;  /* 0x0000009800348947 */ /* 0x002fea0003800000 */
.L_x_159:
        /* <DEDUP_REMOVED lines=9> */
.L_x_161:
        /* <DEDUP_REMOVED lines=9> */
.L_x_163:
        /* <DEDUP_REMOVED lines=9> */
.L_x_165:
        /* <DEDUP_REMOVED lines=9> */
.L_x_167:
        /* <DEDUP_REMOVED lines=9> */
.L_x_169:
        /* <DEDUP_REMOVED lines=9> */
.L_x_171:
        /* <DEDUP_REMOVED lines=9> */
.L_x_173:
        /* <DEDUP_REMOVED lines=9> */
.L_x_175:
[----:B------:R-:W-:-:S04]  /*2f00*/  UIADD3 UR4, UPT, UPT, UR4, 0x1, URZ ;  /* 0x0000000104047890 */ /* 0x000fc8000fffe0ff */
[----:B------:R-:W-:-:S04]  /*2f10*/  UISETP.NE.AND UP0, UPT, UR4, 0xb, UPT ;  /* 0x0000000b0400788c */ /* 0x000fc8000bf05270 */
[----:B------:R-:W-:Y:S02]  /*2f20*/  USEL UR5, URZ, 0x1, UP0 ;  /* 0x00000001ff057887 */ /* 0x000fe40008000000 */
[----:B------:R-:W-:-:S04]  /*2f30*/  USEL UR4, UR4, URZ, UP0 ;  /* 0x000000ff04047287 */ /* 0x000fc80008000000 */
[----:B------:R-:W-:Y:S01]  /*2f40*/  ULEA UR4, UR4, UR8, 0x3 ;  /* 0x0000000804047291 */ /* 0x000fe2000f8e18ff */
[----:B-1----:R-:W-:-:S04]  /*2f50*/  LOP3.LUT R3, R2, UR5, RZ, 0x3c, !PT ;  /* 0x0000000502037c12 */ /* 0x002fc8000f8e3cff */
[----:B------:R-:W-:Y:S01]  /*2f60*/  SHF.L.U32 R3, R3, 0x1f, RZ ;  /* 0x0000001f03037819 */ /* 0x000fe200000006ff */
[----:B------:R-:W-:-:S07]  /*2f70*/  IMAD.U32 R0, RZ, RZ, UR4 ;  /* 0x00000004ff007e24 */ /* 0x000fce000f8e00ff */
.L_x_54:
[----:B-1----:R1:W2:Y:S02]  /*2f80*/  SYNCS.PHASECHK.TRANS64.TRYWAIT P0, [R0+URZ], R3 ;  /* 0x00000003000075a7 */ /* 0x0022a400080011ff */
[----:B--2---:R-:W-:Y:S05]  /*2f90*/  @!P0 NANOSLEEP.SYNCS 0x989680 ;  /* 0x009896800000895d */ /* 0x004fea0003900000 */
[----:B------:R-:W2:Y:S02]  /*2fa0*/  @!P0 SYNCS.PHASECHK.TRANS64 P0, [R0+URZ], R3 ;  /* 0x00000003000085a7 */ /* 0x000ea400080010ff */
[----:B--2---:R-:W-:Y:S05]  /*2fb0*/  @P0 EXIT ;  /* 0x000000000000094d */ /* 0x004fea0003800000 */
[----:B------:R-:W-:Y:S05]  /*2fc0*/  BRA `(.L_x_54) ;  /* 0xfffffffc00ec7947 */ /* 0x000fea000383ffff */
.L_x_23:
[----:B------:R-:W-:-:S04]  /*2fd0*/  UISETP.NE.AND UP0, UPT, UR45, URZ, UPT ;  /* 0x000000ff2d00728c */ /* 0x000fc8000bf05270 */
[----:B------:R-:W-:-:S09]  /*2fe0*/  UISETP.NE.OR UP0, UPT, UR18, 0x1, UP0 ;  /* 0x000000011200788c */ /* 0x000fd20008705670 */
[----:B------:R-:W-:Y:S05]  /*2ff0*/  BRA.U UP0, `(.L_x_55) ;  /* 0x0000000500487547 */ /* 0x000fea000b800000 */
[----:B------:R-:W-:Y:S01]  /*3000*/  ISETP.GE.U32.AND P2, PT, R3, 0x4, PT ;  /* 0x000000040300780c */ /* 0x000fe20003f46070 */
[----:B------:R-:W-:Y:S01]  /*3010*/  IMAD.MOV.U32 R12, RZ, RZ, 0x1 ;  /* 0x00000001ff0c7424 */ /* 0x000fe200078e00ff */
[----:B------:R-:W-:Y:S02]  /*3020*/  CS2R R10, SRZ ;  /* 0x00000000000a7805 */ /* 0x000fe4000001ff00 */
[----:B------:R-:W-:Y:S01]  /*3030*/  CS2R R8, SRZ ;  /* 0x0000000000087805 */ /* 0x000fe2000001ff00 */
[----:B------:R-:W-:Y:S01]  /*3040*/  UMOV UR6, 0x400 ;  /* 0x0000040000067882 */ /* 0x000fe20000000000 */
[----:B------:R-:W-:Y:S01]  /*3050*/  UMOV UR5, URZ ;  /* 0x000000ff00057c82 */ /* 0x000fe20008000000 */
[----:B------:R-:W-:-:S12]  /*3060*/  ULEA UR6, UR45, UR6, 0x18 ;  /* 0x000000062d067291 */ /* 0x000fd8000f8ec0ff */
.L_x_59:
[----:B------:R-:W-:Y:S02]  /*3070*/  LEA R0, R8, UR6, 0x3 ;  /* 0x0000000608007c11 */ /* 0x000fe4000f8e18ff */
[----:B------:R-:W-:-:S03]  /*3080*/  SHF.L.U32 R5, R9, 0x1f, RZ ;  /* 0x0000001f09057819 */ /* 0x000fc600000006ff */
[----:B------:R-:W-:Y:S01]  /*3090*/  VIADD R4, R0, 0x150 ;  /* 0x0000015000047836 */ /* 0x000fe20000000000 */
[----:B------:R-:W2:Y:S02]  /*30a0*/  SYNCS.PHASECHK.TRANS64.TRYWAIT P0, [R0+URZ+0x140], R5 ;  /* 0x00014005000075a7 */ /* 0x000ea400080011ff */
[----:B--2---:R-:W-:Y:S05]  /*30b0*/  @!P0 BRA `(.L_x_56) ;  /* 0x00000094007c8947 */ /* 0x004fea0003800000 */
.L_x_176:
[----:B------:R-:W-:Y:S01]  /*30c0*/  ULEA UR4, UR5, UR6, 0x3 ;  /* 0x0000000605047291 */ /* 0x000fe2000f8e18ff */
[----:B------:R-:W-:Y:S01]  /*30d0*/  PRMT R4, RZ, 0x654, R4 ;  /* 0x00000654ff047816 */ /* 0x000fe20000000004 */
[----:B--2---:R-:W-:Y:S01]  /*30e0*/  @!P2 IMAD.MOV.U32 R5, RZ, RZ, 0x10 ;  /* 0x00000010ff05a424 */ /* 0x004fe200078e00ff */
[----:B------:R-:W-:Y:S01]  /*30f0*/  SHF.L.U32 R7, R12, 0x1f, RZ ;  /* 0x0000001f0c077819 */ /* 0x000fe200000006ff */
[----:B------:R-:W-:Y:S01]  /*3100*/  UIADD3 UR7, UPT, UPT, UR4, 0x100, URZ ;  /* 0x0000010004077890 */ /* 0x000fe2000fffe0ff */
[----:B------:R2:W-:Y:S05]  /*3110*/  SYNCS.ARRIVE.TRANS64.RED.A1T0 RZ, [R4+URZ], RZ ;  /* 0x000000ff04ff79a7 */ /* 0x0005ea00081004ff */
[----:B------:R-:W-:Y:S01]  /*3120*/  IMAD.U32 R0, RZ, RZ, UR7 ;  /* 0x00000007ff007e24 */ /* 0x000fe2000f8e00ff */
[----:B------:R-:W3:Y:S04]  /*3130*/  SYNCS.PHASECHK.TRANS64.TRYWAIT P0, [UR4+0x110], R7 ;  /* 0x00011007ff0075a7 */ /* 0x000ee80008001104 */
[----:B------:R-:W-:Y:S01]  /*3140*/  PRMT R13, R3, 0x654, R0 ;  /* 0x00000654030d7816 */ /* 0x000fe20000000000 */
[----:B--23--:R-:W-:Y:S06]  /*3150*/  @!P0 BRA `(.L_x_57) ;  /* 0x0000009400688947 */ /* 0x00cfec0003800000 */
.L_x_178:
[----:B------:R-:W-:Y:S01]  /*3160*/  ULEA UR8, UR5, UR6, 0x4 ;  /* 0x0000000605087291 */ /* 0x000fe2000f8e20ff */
[----:B------:R-:W-:Y:S01]  /*3170*/  SEL R2, R13, R2, !P2 ;  /* 0x000000020d027207 */ /* 0x000fe20005000000 */
[----:B------:R-:W-:Y:S01]  /*3180*/  UIADD3 UR9, UPT, UPT, UR4, 0x100, URZ ;  /* 0x0000010004097890 */ /* 0x000fe2000fffe0ff */
[----:B--2---:R-:W-:Y:S01]  /*3190*/  LEA R0, R11, UR6, 0x3 ;  /* 0x000000060b007c11 */ /* 0x004fe2000f8e18ff */
[----:B------:R-:W-:Y:S01]  /*31a0*/  UIADD3 UR8, UPT, UPT, UR8, 0x170, URZ ;  /* 0x0000017008087890 */ /* 0x000fe2000fffe0ff */
[----:B------:R2:W-:Y:S01]  /*31b0*/  @!P2 SYNCS.ARRIVE.TRANS64.RED RZ, [R2+URZ], R5 ;  /* 0x0000000502ffa9a7 */ /* 0x0005e200080004ff */
[----:B------:R-:W-:Y:S01]  /*31c0*/  UIADD3 UR4, UPT, UPT, UR5, 0x1, URZ ;  /* 0x0000000105047890 */ /* 0x000fe2000fffe0ff */
[----:B------:R-:W-:-:S03]  /*31d0*/  VIADD R8, R8, 0x1 ;  /* 0x0000000108087836 */ /* 0x000fc60000000000 */
[----:B------:R-:W-:Y:S02]  /*31e0*/  UISETP.NE.AND UP0, UPT, UR4, 0x2, UPT ;  /* 0x000000020400788c */ /* 0x000fe4000bf05270 */
[----:B------:R-:W-:Y:S01]  /*31f0*/  ISETP.NE.AND P0, PT, R8, 0x2, PT ;  /* 0x000000020800780c */ /* 0x000fe20003f05270 */
[----:B------:R-:W-:Y:S06]  /*3200*/  UGETNEXTWORKID.BROADCAST [UR8], [UR9] ;  /* 0x00000000080073ca */ /* 0x000fec0008000100 */
[----:B------:R-:W-:Y:S02]  /*3210*/  USEL UR7, URZ, 0x1, UP0 ;  /* 0x00000001ff077887 */ /* 0x000fe40008000000 */
[----:B------:R-:W-:-:S04]  /*3220*/  USEL UR5, UR4, URZ, UP0 ;  /* 0x000000ff04057287 */ /* 0x000fc80008000000 */
[----:B------:R-:W-:Y:S02]  /*3230*/  LOP3.LUT R12, R12, UR7, RZ, 0x3c, !PT ;  /* 0x000000070c0c7c12 */ /* 0x000fe4000f8e3cff */
[----:B--2---:R-:W-:-:S04]  /*3240*/  SHF.L.U32 R5, R10, 0x1f, RZ ;  /* 0x0000001f0a057819 */ /* 0x004fc800000006ff */
[----:B------:R-:W2:Y:S02]  /*3250*/  SYNCS.PHASECHK.TRANS64.TRYWAIT P1, [R0+URZ+0x100], R5 ;  /* 0x00010005000075a7 */ /* 0x000ea400080211ff */
[----:B--2---:R-:W-:Y:S05]  /*3260*/  @!P1 BRA `(.L_x_58) ;  /* 0x00000094003c9947 */ /* 0x004fea0003800000 */
.L_x_179:
[C---:B------:R-:W-:Y:S01]  /*3270*/  LEA R4, R11.reuse, UR6, 0x4 ;  /* 0x000000060b047c11 */ /* 0x040fe2000f8e20ff */
[----:B--2---:R-:W-:Y:S01]  /*3280*/  VIADD R0, R0, 0x110 ;  /* 0x0000011000007836 */ /* 0x004fe20000000000 */
[----:B------:R-:W-:Y:S01]  /*3290*/  SEL R8, R8, RZ, P0 ;  /* 0x000000ff08087207 */ /* 0x000fe20000000000 */
[----:B------:R-:W-:-:S03]  /*32a0*/  VIADD R11, R11, 0x1 ;  /* 0x000000010b0b7836 */ /* 0x000fc60000000000 */
[----:B------:R-:W2:Y:S01]  /*32b0*/  LDS.128 R4, [R4+0x170] ;  /* 0x0001700004047984 */ /* 0x000ea20000000c00 */
[----:B------:R-:W-:Y:S02]  /*32c0*/  PRMT R0, RZ, 0x654, R0 ;  /* 0x00000654ff007816 */ /* 0x000fe40000000000 */
[C---:B------:R-:W-:Y:S01]  /*32d0*/  ISETP.NE.AND P1, PT, R11.reuse, 0x2, PT ;  /* 0x000000020b00780c */ /* 0x040fe20003f25270 */
[----:B------:R-:W-:Y:S01]  /*32e0*/  @!PT LDS RZ, [RZ] ;  /* 0x00000000fffff984 */ /* 0x000fe20000000800 */
[----:B------:R-:W-:Y:S01]  /*32f0*/  @!PT LDS RZ, [RZ] ;  /* 0x00000000fffff984 */ /* 0x000fe20000000800 */
[----:B------:R-:W-:Y:S01]  /*3300*/  @!PT LDS RZ, [RZ] ;  /* 0x00000000fffff984 */ /* 0x000fe20000000800 */
[----:B------:R-:W-:Y:S01]  /*3310*/  @!PT LDS RZ, [RZ] ;  /* 0x00000000fffff984 */ /* 0x000fe20000000800 */
[----:B------:R3:W-:Y:S06]  /*3320*/  MEMBAR.ALL.CTA ;  /* 0x0000000000007992 */ /* 0x0007ec0000008000 */
[----:B---3--:R-:W3:Y:S01]  /*3330*/  FENCE.VIEW.ASYNC.S ;  /* 0x00000000000073c6 */ /* 0x008ee20000000000 */
[----:B------:R-:W-:Y:S01]  /*3340*/  SEL R11, R11, RZ, P1 ;  /* 0x000000ff0b0b7207 */ /* 0x000fe20000800000 */
[----:B---3--:R3:W-:Y:S01]  /*3350*/  SYNCS.ARRIVE.TRANS64.RED.A1T0 RZ, [R0+URZ], RZ ;  /* 0x000000ff00ff79a7 */ /* 0x0087e200081004ff */
[----:B--2---:R-:W-:-:S02]  /*3360*/  LOP3.LUT P3, RZ, R6, 0x1, RZ, 0xc0, !PT ;  /* 0x0000000106ff7812 */ /* 0x004fc4000786c0ff */
[----:B------:R-:W-:-:S04]  /*3370*/  SEL R5, RZ, 0x1, P1 ;  /* 0x00000001ff057807 */ /* 0x000fc80000800000 */
[----:B------:R-:W-:Y:S02]  /*3380*/  LOP3.LUT R10, R10, R5, RZ, 0x3c, !PT ;  /* 0x000000050a0a7212 */ /* 0x000fe400078e3cff */
[----:B---3--:R-:W-:-:S04]  /*3390*/  SEL R0, RZ, 0x1, P0 ;  /* 0x00000001ff007807 */ /* 0x008fc80000000000 */
[----:B------:R-:W-:Y:S01]  /*33a0*/  LOP3.LUT R9, R9, R0, RZ, 0x3c, !PT ;  /* 0x0000000009097212 */ /* 0x000fe200078e3cff */
[----:B------:R-:W-:Y:S06]  /*33b0*/  @P3 BRA `(.L_x_59) ;  /* 0xfffffffc002c3947 */ /* 0x000fec000383ffff */
[----:B------:R-:W-:Y:S01]  /*33c0*/  ULEA UR4, UR5, UR6, 0x3 ;  /* 0x0000000605047291 */ /* 0x000fe2000f8e18ff */
[----:B------:R-:W-:-:S08]  /*33d0*/  SHF.L.U32 R3, R12, 0x1f, RZ ;  /* 0x0000001f0c037819 */ /* 0x000fd000000006ff */
[----:B------:R-:W2:Y:S02]  /*33e0*/  SYNCS.PHASECHK.TRANS64 P0, [UR4+0x110], R3 ;  /* 0x00011003ff0075a7 */ /* 0x000ea40008001004 */
[----:B--2---:R-:W-:Y:S05]  /*33f0*/  @P0 BRA `(.L_x_60) ;  /* 0x0000000000080947 */ /* 0x004fea0003800000 */
[----:B------:R-:W2:Y:S02]  /*3400*/  SYNCS.PHASECHK.TRANS64.TRYWAIT P0, [UR4+0x110], R3 ;  /* 0x00011003ff0075a7 */ /* 0x000ea40008001104 */
[----:B--2---:R-:W-:Y:S05]  /*3410*/  @!P0 BRA `(.L_x_61) ;  /* 0x0000009000e48947 */ /* 0x004fea0003800000 */
.L_x_60:
[----:B------:R-:W-:-:S04]  /*3420*/  UIADD3 UR7, UPT, UPT, UR5, 0x1, URZ ;  /* 0x0000000105077890 */ /* 0x000fc8000fffe0ff */
[----:B------:R-:W-:-:S04]  /*3430*/  UISETP.NE.AND UP0, UPT, UR7, 0x2, UPT ;  /* 0x000000020700788c */ /* 0x000fc8000bf05270 */
[----:B------:R-:W-:Y:S02]  /*3440*/  USEL UR8, URZ, 0x1, UP0 ;  /* 0x00000001ff087887 */ /* 0x000fe40008000000 */
[----:B------:R-:W-:-:S04]  /*3450*/  USEL UR7, UR7, URZ, UP0 ;  /* 0x000000ff07077287 */ /* 0x000fc80008000000 */
[----:B------:R-:W-:Y:S01]  /*3460*/  ULEA UR7, UR7, UR6, 0x3 ;  /* 0x0000000607077291 */ /* 0x000fe2000f8e18ff */
[----:B--2---:R-:W-:-:S04]  /*3470*/  LOP3.LUT R3, R12, UR8, RZ, 0x3c, !PT ;  /* 0x000000080c037c12 */ /* 0x004fc8000f8e3cff */
[----:B------:R-:W-:-:S04]  /*3480*/  SHF.L.U32 R0, R3, 0x1f, RZ ;  /* 0x0000001f03007819 */ /* 0x000fc800000006ff */
[----:B------:R-:W2:Y:S02]  /*3490*/  SYNCS.PHASECHK.TRANS64 P0, [UR7+0x110], R0 ;  /* 0x00011000ff0075a7 */ /* 0x000ea40008001007 */
[----:B-12---:R-:W-:Y:S05]  /*34a0*/  @P0 EXIT ;  /* 0x000000000000094d */ /* 0x006fea0003800000 */
[----:B------:R-:W-:Y:S02]  /*34b0*/  SHF.L.U32 R3, R3, 0x1f, RZ ;  /* 0x0000001f03037819 */ /* 0x000fe400000006ff */
[----:B------:R-:W-:-:S07]  /*34c0*/  MOV R0, UR7 ;  /* 0x0000000700007c02 */ /* 0x000fce0008000f00 */
.L_x_62:
[----:B-1----:R1:W2:Y:S02]  /*34d0*/  SYNCS.PHASECHK.TRANS64.TRYWAIT P0, [R0+URZ+0x110], R3 ;  /* 0x00011003000075a7 */ /* 0x0022a400080011ff */
[----:B--2---:R-:W-:Y:S05]  /*34e0*/  @!P0 NANOSLEEP.SYNCS 0x989680 ;  /* 0x009896800000895d */ /* 0x004fea0003900000 */
[----:B------:R-:W2:Y:S02]  /*34f0*/  @!P0 SYNCS.PHASECHK.TRANS64 P0, [R0+URZ+0x110], R3 ;  /* 0x00011003000085a7 */ /* 0x000ea400080010ff */
[----:B--2---:R-:W-:Y:S05]  /*3500*/  @P0 EXIT ;  /* 0x000000000000094d */ /* 0x004fea0003800000 */
[----:B------:R-:W-:Y:S05]  /*3510*/  BRA `(.L_x_62) ;  /* 0xfffffffc00ec7947 */ /* 0x000fea000383ffff */
.L_x_55:
[----:B------:R-:W-:Y:S05]  /*3520*/  BRA.U UP5, `(.L_x_63) ;  /* 0x0000001105587547 */ /* 0x000fea000b800000 */
[----:B------:R-:W-:Y:S01]  /*3530*/  UMOV UR4, 0x40 ;  /* 0x0000004000047882 */ /* 0x000fe20000000000 */
[----:B------:R-:W-:Y:S01]  /*3540*/  NOP ;  /* 0x0000000000007918 */ /* 0x000fe20000000000 */
[----:B------:R-:W-:Y:S01]  /*3550*/  ULEA UR5, UR45, UR4, 0x18 ;  /* 0x000000042d057291 */ /* 0x000fe2000f8ec0ff */
[----:B------:R-:W-:Y:S02]  /*3560*/  UMOV UR6, 0x400 ;  /* 0x0000040000067882 */ /* 0x000fe40000000000 */
[----:B------:R-:W-:-:S06]  /*3570*/  ULEA UR6, UR45, UR6, 0x18 ;  /* 0x000000062d067291 */ /* 0x000fcc000f8ec0ff */
[----:B------:R-:W2:Y:S02]  /*3580*/  LDS.U8 R3, [UR5+0x1c] ;  /* 0x00001c05ff037984 */ /* 0x000ea40008000000 */
[----:B--2---:R-:W-:-:S13]  /*3590*/  ISETP.NE.AND P0, PT, R3, RZ, PT ;  /* 0x000000ff0300720c */ /* 0x004fda0003f05270 */
[----:B------:R-:W-:Y:S05]  /*35a0*/  @P0 BRA `(.L_x_64) ;  /* 0x0000000400080947 */ /* 0x000fea0003800000 */
[----:B------:R-:W-:Y:S02]  /*35b0*/  UISETP.NE.U32.AND UP1, UPT, UR33, 0x1, UPT ;  /* 0x000000012100788c */ /* 0x000fe4000bf25070 */
[----:B------:R-:W-:-:S07]  /*35c0*/  UIADD3 UR7, UPT, UPT, UR5, 0x8, URZ ;  /* 0x0000000805077890 */ /* 0x000fce000fffe0ff */
[----:B------:R-:W-:Y:S05]  /*35d0*/  BRA.U !UP1, `(.L_x_65) ;  /* 0x00000001099c7547 */ /* 0x000fea000b800000 */
[----:B------:R-:W-:Y:S01]  /*35e0*/  ELECT P0, URZ, PT ;  /* 0x0000000000ff782f */ /* 0x000fe20003800000 */
[----:B------:R-:W-:-:S12]  /*35f0*/  BSSY B0, `(.L_x_65) ;  /* 0x0000025000007945 */ /* 0x000fd80003800000 */
[----:B------:R-:W-:Y:S05]  /*3600*/  @!P0 BRA `(.L_x_66) ;  /* 0x00000000008c8947 */ /* 0x000fea0003800000 */
[----:B------:R-:W-:-:S05]  /*3610*/  UMOV UR4, 0x10 ;  /* 0x0000001000047882 */ /* 0x000fca0000000000 */
[----:B------:R-:W-:Y:S04]  /*3620*/  DEPBAR.LE SB2, 0x36 ;  /* 0x0000ad800000791a */ /* 0x000fe80000000000 */
[----:B------:R-:W2:Y:S02]  /*3630*/  UTCATOMSWS.2CTA.FIND_AND_SET.ALIGN UP0, UR4, UR4 ;  /* 0x00000004000475e3 */ /* 0x000ea40008200800 */
[----:B--2---:R-:W-:Y:S01]  /*3640*/  MOV R10, UR4 ;  /* 0x00000004000a7c02 */ /* 0x004fe20008000f00 */
[----:B------:R-:W-:Y:S06]  /*3650*/  BRA.U UP0, `(.L_x_67) ;  /* 0x0000000100187547 */ /* 0x000fec000b800000 */
.L_x_68:
[----:B------:R-:W-:Y:S05]  /*3660*/  NANOSLEEP 0x64 ;  /* 0x000000640000795d */ /* 0x000fea0003800000 */
[----:B------:R-:W-:-:S05]  /*3670*/  UMOV UR4, 0x10 ;  /* 0x0000001000047882 */ /* 0x000fca0000000000 */
[----:B------:R-:W-:Y:S04]  /*3680*/  DEPBAR.LE SB2, 0x36 ;  /* 0x0000ad800000791a */ /* 0x000fe80000000000 */
[----:B------:R-:W2:Y:S02]  /*3690*/  UTCATOMSWS.2CTA.FIND_AND_SET.ALIGN UP0, UR4, UR4 ;  /* 0x00000004000475e3 */ /* 0x000ea40008200800 */
[----:B--2---:R-:W-:Y:S01]  /*36a0*/  MOV R10, UR4 ;  /* 0x00000004000a7c02 */ /* 0x004fe20008000f00 */
[----:B------:R-:W-:Y:S05]  /*36b0*/  BRA.U !UP0, `(.L_x_68) ;  /* 0xfffffffd08e87547 */ /* 0x000fea000b83ffff */
.L_x_67:
[----:B------:R-:W2:Y:S01]  /*36c0*/  LDS R6, [UR5+0x10] ;  /* 0x00001005ff067984 */ /* 0x000ea20008000800 */
[----:B------:R-:W-:Y:S01]  /*36d0*/  IMAD.U32 R3, RZ, RZ, UR6 ;  /* 0x00000006ff037e24 */ /* 0x000fe2000f8e00ff */
[----:B------:R-:W-:-:S03]  /*36e0*/  MOV R4, UR34 ;  /* 0x0000002200047c02 */ /* 0x000fc60008000f00 */
[----:B------:R-:W-:Y:S01]  /*36f0*/  VIADD R3, R3, 0x190 ;  /* 0x0000019003037836 */ /* 0x000fe20000000000 */
[----:B--2---:R-:W-:-:S04]  /*3700*/  SHF.L.U32 R6, R6, 0x1f, RZ ;  /* 0x0000001f06067819 */ /* 0x004fc800000006ff */
[----:B------:R-:W2:Y:S02]  /*3710*/  SYNCS.PHASECHK.TRANS64.TRYWAIT P0, [UR5+0x8], R6 ;  /* 0x00000806ff0075a7 */ /* 0x000ea40008001105 */
[----:B--2---:R-:W-:Y:S05]  /*3720*/  @P0 BRA `(.L_x_69) ;  /* 0x0000000000080947 */ /* 0x004fea0003800000 */
[----:B------:R-:W2:Y:S02]  /*3730*/  SYNCS.PHASECHK.TRANS64.TRYWAIT P0, [UR5+0x8], R6 ;  /* 0x00000806ff0075a7 */ /* 0x000ea40008001105 */
[----:B--2---:R-:W-:Y:S05]  /*3740*/  @!P0 BRA `(.L_x_70) ;  /* 0x0000009000308947 */ /* 0x004fea0003800000 */
.L_x_69:
[----:B------:R-:W-:Y:S01]  /*3750*/  PRMT R4, R4, 0x654, R3 ;  /* 0x0000065404047816 */ /* 0x000fe20000000003 */
[----:B------:R-:W-:Y:S01]  /*3760*/  HFMA2 R3, -RZ, RZ, 0, 5.9604644775390625e-08 ;  /* 0x00000001ff037431 */ /* 0x000fe200000001ff */
[----:B------:R-:W-:Y:S01]  /*3770*/  UPRMT UR4, UR34, 0x654, UR7 ;  /* 0x0000065422047896 */ /* 0x000fe20008000007 */
[----:B------:R-:W-:Y:S02]  /*3780*/  IMAD.MOV.U32 R7, RZ, RZ, 0xffff ;  /* 0x0000ffffff077424 */ /* 0x000fe400078e00ff */
[----:B--2---:R-:W-:Y:S02]  /*3790*/  IMAD.MOV.U32 R6, RZ, RZ, 0x4 ;  /* 0x00000004ff067424 */ /* 0x004fe400078e00ff */
[----:B------:R-:W-:Y:S01]  /*37a0*/  IMAD.SHL.U32 R9, R10, 0x20, RZ ;  /* 0x000000200a097824 */ /* 0x000fe200078e00ff */
[----:B------:R-:W-:Y:S02]  /*37b0*/  MOV R5, UR4 ;  /* 0x0000000400057c02 */ /* 0x000fe40008000f00 */
[-C--:B------:R-:W-:Y:S01]  /*37c0*/  SHF.L.U32 R8, R7, R10.reuse, RZ ;  /* 0x0000000a07087219 */ /* 0x080fe200000006ff */
[----:B------:R2:W-:Y:S01]  /*37d0*/  SYNCS.ARRIVE.TRANS64.RED RZ, [UR4], R6 ;  /* 0x00000006ffff79a7 */ /* 0x0005e20008000404 */
[----:B------:R-:W-:Y:S01]  /*37e0*/  SHF.L.U32 R7, R3, R10, RZ ;  /* 0x0000000a03077219 */ /* 0x000fe200000006ff */
[----:B------:R2:W-:Y:S04]  /*37f0*/  STS [UR6+0x190], R9 ;  /* 0x00019009ff007988 */ /* 0x0005e80008000806 */
[----:B------:R2:W-:Y:S04]  /*3800*/  STAS [R4.64], R10 ;  /* 0x0000000a04007dbd */ /* 0x0005e8000c0008ff */
[----:B------:R2:W-:Y:S04]  /*3810*/  ATOMS.OR RZ, [UR5+0x14], R8 ;  /* 0x00001408ffff798c */ /* 0x0005e8000b000005 */
[----:B------:R2:W-:Y:S04]  /*3820*/  ATOMS.OR RZ, [UR5+0x18], R7 ;  /* 0x00001807ffff798c */ /* 0x0005e8000b000005 */
[----:B------:R2:W-:Y:S02]  /*3830*/  ATOMS.XOR RZ, [UR5+0x10], R3 ;  /* 0x00001003ffff798c */ /* 0x0005e4000b800005 */
.L_x_66:
[----:B-1----:R-:W-:Y:S05]  /*3840*/  BSYNC B0 ;  /* 0x0000000000007941 */ /* 0x002fea0003800000 */
.L_x_65:
[----:B------:R-:W-:Y:S05]  /*3850*/  BRA.U UP1, `(.L_x_71) ;  /* 0x00000001016c7547 */ /* 0x000fea000b800000 */
[----:B------:R-:W-:-:S03]  /*3860*/  UMOV UR4, 0xffffffff ;  /* 0xffffffff00047882 */ /* 0x000fc60000000000 */
[----:B------:R-:W-:Y:S05]  /*3870*/  BRA.DIV UR4, `(.L_x_72) ;  /* 0x0000008e04fc7947 */ /* 0x000fea000b800000 */
[----:B------:R-:W-:-:S13]  /*3880*/  ELECT P0, URZ, PT ;  /* 0x0000000000ff782f */ /* 0x000fda0003800000 */
.L_x_183:
[----:B------:R-:W-:Y:S05]  /*3890*/  @!P0 BRA `(.L_x_71) ;  /* 0x00000000005c8947 */ /* 0x000fea0003800000 */
[----:B--2---:R-:W2:Y:S02]  /*38a0*/  LDS R4, [UR5+0x10] ;  /* 0x00001005ff047984 */ /* 0x004ea40008000800 */
[----:B--2---:R-:W-:-:S04]  /*38b0*/  SHF.L.U32 R4, R4, 0x1f, RZ ;  /* 0x0000001f04047819 */ /* 0x004fc800000006ff */
[----:B------:R-:W2:Y:S02]  /*38c0*/  SYNCS.PHASECHK.TRANS64.TRYWAIT P0, [UR5+0x8], R4 ;  /* 0x00000804ff0075a7 */ /* 0x000ea40008001105 */
[----:B--2---:R-:W-:Y:S05]  /*38d0*/  @P0 BRA `(.L_x_73) ;  /* 0x0000000000080947 */ /* 0x004fea0003800000 */
[----:B------:R-:W2:Y:S02]  /*38e0*/  SYNCS.PHASECHK.TRANS64.TRYWAIT P0, [UR5+0x8], R4 ;  /* 0x00000804ff0075a7 */ /* 0x000ea40008001105 */
[----:B--2---:R-:W-:Y:S05]  /*38f0*/  @!P0 BRA `(.L_x_74) ;  /* 0x0000009000008947 */ /* 0x004fea0003800000 */
.L_x_73:
[----:B------:R-:W3:Y:S01]  /*3900*/  LDS R6, [UR6+0x190] ;  /* 0x00019006ff067984 */ /* 0x000ee20008000800 */
[----:B--2---:R-:W-:Y:S02]  /*3910*/  HFMA2 R3, -RZ, RZ, 0, 5.9604644775390625e-08 ;  /* 0x00000001ff037431 */ /* 0x004fe400000001ff */
[----:B------:R-:W-:Y:S01]  /*3920*/  IMAD.MOV.U32 R4, RZ, RZ, 0xffff ;  /* 0x0000ffffff047424 */ /* 0x000fe200078e00ff */
[----:B------:R-:W-:Y:S01]  /*3930*/  UPRMT UR4, UR34, 0x654, UR7 ;  /* 0x0000065422047896 */ /* 0x000fe20008000007 */
[----:B---3--:R-:W-:-:S03]  /*3940*/  IMAD.SHL.U32 R5, R6, 0x20, RZ ;  /* 0x0000002006057824 */ /* 0x008fc600078e00ff */
[-C--:B------:R-:W-:Y:S02]  /*3950*/  SHF.L.U32 R4, R4, R6.reuse, RZ ;  /* 0x0000000604047219 */ /* 0x080fe400000006ff */
[----:B------:R-:W-:Y:S01]  /*3960*/  SHF.L.U32 R6, R3, R6, RZ ;  /* 0x0000000603067219 */ /* 0x000fe200000006ff */
[----:B------:R3:W-:Y:S04]  /*3970*/  STS [UR6+0x190], R5 ;  /* 0x00019005ff007988 */ /* 0x0007e80008000806 */
[----:B------:R3:W-:Y:S04]  /*3980*/  ATOMS.OR RZ, [UR5+0x14], R4 ;  /* 0x00001404ffff798c */ /* 0x0007e8000b000005 */
[----:B------:R3:W-:Y:S01]  /*3990*/  ATOMS.OR RZ, [UR5+0x18], R6 ;  /* 0x00001806ffff798c */ /* 0x0007e2000b000005 */
[----:B------:R-:W-:Y:S03]  /*39a0*/  SYNCS.ARRIVE.TRANS64.RED.A1T0 RZ, [UR4], RZ ;  /* 0x000000ffffff79a7 */ /* 0x000fe60008100404 */
[----:B------:R3:W-:Y:S01]  /*39b0*/  ATOMS.XOR RZ, [UR5+0x10], R3 ;  /* 0x00001003ffff798c */ /* 0x0007e2000b800005 */
[----:B------:R-:W-:Y:S05]  /*39c0*/  BRA `(.L_x_71) ;  /* 0x0000000000107947 */ /* 0x000fea0003800000 */
.L_x_64:
[----:B------:R-:W-:Y:S02]  /*39d0*/  MOV R3, 0xffffffff ;  /* 0xffffffff00037802 */ /* 0x000fe40000000f00 */
[----:B------:R-:W-:-:S03]  /*39e0*/  MOV R4, 0x3a10 ;  /* 0x00003a1000047802 */ /* 0x000fc60000000f00 */
[----:B------:R2:W-:Y:S04]  /*39f0*/  STS [UR6+0x190], R3 ;  /* 0x00019003ff007988 */ /* 0x0005e80008000806 */
[----:B-12--5:R-:W-:Y:S05]  /*3a00*/  CALL.REL.NOINC `($__internal_1_$__cuda_sm10x_tcgen05_guardrail_trap_phase_invalid_during_alloc) ;  /* 0x0000009400a07944 */ /* 0x026fea0003c00000 */
.L_x_71:
[----:B------:R-:W-:Y:S05]  /*3a10*/  WARPSYNC.ALL ;  /* 0x0000000000007948 */ /* 0x000fea0003800000 */
[----:B------:R-:W4:Y:S01]  /*3a20*/  S2UR UR4, SR_CgaCtaId ;  /* 0x00000000000479c3 */ /* 0x000f220000008800 */
[----:B------:R-:W-:Y:S01]  /*3a30*/  UMOV UR17, 0x400 ;  /* 0x0000040000117882 */ /* 0x000fe20000000000 */
[----:B------:R-:W-:-:S06]  /*3a40*/  NOP ;  /* 0x0000000000007918 */ /* 0x000fcc0000000000 */
[----:B------:R-:W-:Y:S06]  /*3a50*/  BAR.ARV 0x6, 0xa0 ;  /* 0x0182800000007b1d */ /* 0x000fec0000002000 */
[----:B------:R-:W1:Y:S01]  /*3a60*/  LDCU UR6, c[0x0][0x38c] ;  /* 0x00007180ff0677ac */ /* 0x000e620008000800 */
[----:B------:R-:W-:Y:S01]  /*3a70*/  LOP3.LUT R0, R0, 0xffff, RZ, 0xc0, !PT ;  /* 0x0000ffff00007812 */ /* 0x000fe200078ec0ff */
[----:B--2---:R-:W-:Y:S01]  /*3a80*/  IMAD.MOV.U32 R9, RZ, RZ, 0x1 ;  /* 0x00000001ff097424 */ /* 0x004fe200078e00ff */
[----:B------:R-:W-:Y:S01]  /*3a90*/  LOP3.LUT R2, R2, 0xffff, RZ, 0xc0, !PT ;  /* 0x0000ffff02027812 */ /* 0x000fe200078ec0ff */
[----:B------:R-:W-:Y:S01]  /*3aa0*/  IMAD.MOV.U32 R8, RZ, RZ, RZ ;  /* 0x000000ffff087224 */ /* 0x000fe200078e00ff */
[----:B------:R-:W-:Y:S01]  /*3ab0*/  R2UR UR30, R0 ;  /* 0x00000000001e72ca */ /* 0x000fe200000e0000 */
[----:B------:R-:W-:Y:S01]  /*3ac0*/  UMOV UR24, URZ ;  /* 0x000000ff00187c82 */ /* 0x000fe20008000000 */
[----:B------:R-:W-:Y:S01]  /*3ad0*/  R2UR UR20, R2 ;  /* 0x00000000021472ca */ /* 0x000fe200000e0000 */
[----:B------:R-:W-:Y:S01]  /*3ae0*/  UMOV UR15, URZ ;  /* 0x000000ff000f7c82 */ /* 0x000fe20008000000 */
[----:B------:R-:W-:Y:S01]  /*3af0*/  UMOV UR14, URZ ;  /* 0x000000ff000e7c82 */ /* 0x000fe20008000000 */
[----:B----4-:R-:W-:-:S02]  /*3b00*/  ULEA UR17, UR4, UR17, 0x18 ;  /* 0x0000001104117291 */ /* 0x010fc4000f8ec0ff */
[----:B------:R-:W-:Y:S02]  /*3b10*/  UISETP.NE.AND UP3, UPT, UR33, URZ, UPT ;  /* 0x000000ff2100728c */ /* 0x000fe4000bf65270 */
[----:B------:R-:W-:Y:S02]  /*3b20*/  UIADD3 UR5, UPT, UPT, UR17, 0xc400, URZ ;  /* 0x0000c40011057890 */ /* 0x000fe4000fffe0ff */
[----:B------:R-:W-:Y:S02]  /*3b30*/  UIADD3 UR4, UPT, UPT, UR17, 0x22400, URZ ;  /* 0x0002240011047890 */ /* 0x000fe4000fffe0ff */
[----:B-1----:R-:W-:Y:S01]  /*3b40*/  UIADD3 UR6, UPT, UPT, UR6, 0x3f, URZ ;  /* 0x0000003f06067890 */ /* 0x002fe2000fffe0ff */
[----:B---3--:R-:W1:Y:S01]  /*3b50*/  LDS R3, [UR17+0x190] ;  /* 0x00019011ff037984 */ /* 0x008e620008000800 */
[----:B------:R-:W-:Y:S02]  /*3b60*/  USHF.R.U32.HI UR5, URZ, 0x4, UR5 ;  /* 0x00000004ff057899 */ /* 0x000fe40008011605 */
[----:B------:R-:W-:-:S02]  /*3b70*/  USHF.R.S32.HI UR25, URZ, 0x1f, UR6 ;  /* 0x0000001fff197899 */ /* 0x000fc40008011406 */
[----:B------:R-:W-:Y:S02]  /*3b80*/  USHF.R.U32.HI UR4, URZ, 0x4, UR4 ;  /* 0x00000004ff047899 */ /* 0x000fe40008011604 */
[----:B------:R-:W-:Y:S02]  /*3b90*/  ULEA.HI UR25, UR25, UR6, URZ, 0x6 ;  /* 0x0000000619197291 */ /* 0x000fe4000f8f30ff */
[----:B------:R-:W-:Y:S02]  /*3ba0*/  ULOP3.LUT UR5, UR5, 0x3fff, URZ, 0xc0, !UPT ;  /* 0x00003fff05057892 */ /* 0x000fe4000f8ec0ff */
[----:B------:R-:W-:Y:S02]  /*3bb0*/  USHF.R.S32.HI UR25, URZ, 0x6, UR25 ;  /* 0x00000006ff197899 */ /* 0x000fe40008011419 */
[----:B------:R-:W-:Y:S02]  /*3bc0*/  ULOP3.LUT UR22, UR4, 0x3fff, URZ, 0xc0, !UPT ;  /* 0x00003fff04167892 */ /* 0x000fe4000f8ec0ff */
[----:B------:R-:W-:-:S02]  /*3bd0*/  UISETP.LT.AND UP0, UPT, UR25, 0x1, UPT ;  /* 0x000000011900788c */ /* 0x000fc4000bf01270 */
[----:B------:R-:W-:Y:S02]  /*3be0*/  ULOP3.LUT UR21, UR5, 0x10000, URZ, 0xfc, !UPT ;  /* 0x0001000005157892 */ /* 0x000fe4000f8efcff */
[----:B------:R-:W-:Y:S02]  /*3bf0*/  ULOP3.LUT UR22, UR22, 0x10000, URZ, 0xfc, !UPT ;  /* 0x0001000016167892 */ /* 0x000fe4000f8efcff */
[----:B------:R-:W-:Y:S01]  /*3c00*/  USEL UR31, UR25, 0x1, !UP0 ;  /* 0x00000001191f7887 */ /* 0x000fe2000c000000 */
[----:B------:R-:W-:Y:S01]  /*3c10*/  UMOV UR28, 0x0 ;  /* 0x00000000001c7882 */ /* 0x000fe20000000000 */
[----:B------:R-:W-:Y:S01]  /*3c20*/  UMOV UR29, 0x10400490 ;  /* 0x10400490001d7882 */ /* 0x000fe20000000000 */
[----:B------:R-:W-:Y:S01]  /*3c30*/  UMOV UR26, 0x0 ;  /* 0x00000000001a7882 */ /* 0x000fe20000000000 */
[----:B------:R-:W-:Y:S01]  /*3c40*/  UMOV UR27, 0x10400490 ;  /* 0x10400490001b7882 */ /* 0x000fe20000000000 */
[----:B-1----:R-:W-:Y:S02]  /*3c50*/  R2UR UR32, R3 ;  /* 0x00000000032072ca */ /* 0x002fe400000e0000 */
[----:B------:R-:W-:-:S13]  /*3c60*/  CS2R R2, SRZ ;  /* 0x0000000000027805 */ /* 0x000fda000001ff00 */
.L_x_82:
[C---:B------:R-:W-:Y:S02]  /*3c70*/  LEA R0, R8.reuse, UR17, 0x3 ;  /* 0x0000001108007c11 */ /* 0x040fe4000f8e18ff */
[----:B------:R-:W-:Y:S02]  /*3c80*/  SHF.L.U32 R5, R3, 0x1f, RZ ;  /* 0x0000001f03057819 */ /* 0x000fe400000006ff */
[----:B------:R-:W-:Y:S02]  /*3c90*/  LEA R4, R8, UR17, 0x4 ;  /* 0x0000001108047c11 */ /* 0x000fe4000f8e20ff */
[----:B------:R-:W1:Y:S02]  /*3ca0*/  SYNCS.PHASECHK.TRANS64.TRYWAIT P0, [R0+URZ+0x100], R5 ;  /* 0x00010005000075a7 */ /* 0x000e6400080011ff */
[----:B-1-3--:R-:W-:Y:S05]  /*3cb0*/  @!P0 BRA `(.L_x_75) ;  /* 0x0000008c00288947 */ /* 0x00afea0003800000 */
.L_x_184:
[----:B-1----:R-:W1:Y:S01]  /*3cc0*/  LDS.128 R4, [R4+0x170] ;  /* 0x0001700004047984 */ /* 0x002e620000000c00 */
[----:B------:R-:W-:Y:S02]  /*3cd0*/  VIADD R0, R0, 0x110 ;  /* 0x0000011000007836 */ /* 0x000fe40000000000 */
[----:B------:R-:W-:Y:S01]  /*3ce0*/  VIADD R8, R8, 0x1 ;  /* 0x0000000108087836 */ /* 0x000fe20000000000 */
[----:B------:R-:W-:Y:S01]  /*3cf0*/  @!PT LDS RZ, [RZ] ;  /* 0x00000000fffff984 */ /* 0x000fe20000000800 */
[----:B------:R-:W-:Y:S01]  /*3d00*/  @!PT LDS RZ, [RZ] ;  /* 0x00000000fffff984 */ /* 0x000fe20000000800 */
[----:B------:R-:W-:Y:S01]  /*3d10*/  @!PT LDS RZ, [RZ] ;  /* 0x00000000fffff984 */ /* 0x000fe20000000800 */
[----:B------:R-:W-:Y:S01]  /*3d20*/  @!PT LDS RZ, [RZ] ;  /* 0x00000000fffff984 */ /* 0x000fe20000000800 */
[----:B------:R2:W-:Y:S06]  /*3d30*/  MEMBAR.ALL.CTA ;  /* 0x0000000000007992 */ /* 0x0005ec0000008000 */
[----:B--2---:R-:W2:Y:S01]  /*3d40*/  FENCE.VIEW.ASYNC.S ;  /* 0x00000000000073c6 */ /* 0x004ea20000000000 */
[----:B------:R-:W-:-:S04]  /*3d50*/  PRMT R0, RZ, 0x654, R0 ;  /* 0x00000654ff007816 */ /* 0x000fc80000000000 */
[----:B--2---:R2:W-:Y:S01]  /*3d60*/  SYNCS.ARRIVE.TRANS64.RED.A1T0 RZ, [R0+URZ], RZ ;  /* 0x000000ff00ff79a7 */ /* 0x0045e200081004ff */
[----:B-1----:R-:W-:Y:S01]  /*3d70*/  LOP3.LUT P1, RZ, R6, 0x1, RZ, 0xc0, !PT ;  /* 0x0000000106ff7812 */ /* 0x002fe2000782c0ff */
[----:B--2---:R-:W-:-:S12]  /*3d80*/  BRA.U UP3, `(.L_x_76) ;  /* 0x0000000103e07547 */ /* 0x004fd8000b800000 */
[----:B------:R-:W1:Y:S01]  /*3d90*/  LDCU UR4, c[0x0][0x38c] ;  /* 0x00007180ff0477ac */ /* 0x000e620008000800 */
[----:B------:R-:W-:Y:S02]  /*3da0*/  PLOP3.LUT P2, PT, PT, PT, PT, 0x80, 0x8 ;  /* 0x000000000008781c */ /* 0x000fe40003f4f070 */
[----:B------:R-:W-:Y:S01]  /*3db0*/  SHF.L.U32 R5, R9, 0x1f, RZ ;  /* 0x0000001f09057819 */ /* 0x000fe200000006ff */
[----:B------:R-:W-:Y:S02]  /*3dc0*/  ULEA UR23, UR24, UR17, 0x3 ;  /* 0x0000001118177291 */ /* 0x000fe4000f8e18ff */
[----:B------:R-:W-:Y:S02]  /*3dd0*/  ULEA UR18, UR24, UR32, 0x8 ;  /* 0x0000002018127291 */ /* 0x000fe4000f8e40ff */
[----:B-1----:R-:W-:-:S06]  /*3de0*/  UISETP.GE.AND UP0, UPT, UR4, 0x1, UPT ;  /* 0x000000010400788c */ /* 0x002fcc000bf06270 */
[----:B------:R-:W-:-:S05]  /*3df0*/  PLOP3.LUT P0, PT, PT, PT, UP0, 0x80, 0x8 ;  /* 0x000000000008781c */ /* 0x000fca0003f0f008 */
[----:B------:R-:W-:-:S08]  /*3e00*/  @UP0 ULEA UR4, UR15, UR17, 0x3 ;  /* 0x000000110f040291 */ /* 0x000fd0000f8e18ff */
[----:B------:R-:W-:-:S04]  /*3e10*/  @P0 SHF.L.U32 R0, R2, 0x1f, RZ ;  /* 0x0000001f02000819 */ /* 0x000fc800000006ff */
[----:B------:R1:W2:Y:S01]  /*3e20*/  @P0 SYNCS.PHASECHK.TRANS64.TRYWAIT P2, [UR4], R0 ;  /* 0x00000000ff0005a7 */ /* 0x0002a20008041104 */
[----:B------:R-:W3:Y:S02]  /*3e30*/  SYNCS.PHASECHK.TRANS64.TRYWAIT P0, [UR23+0x130], R5 ;  /* 0x00013005ff0075a7 */ /* 0x000ee40008001117 */
[----:B-123--:R-:W-:Y:S05]  /*3e40*/  @!P0 BRA `(.L_x_77) ;  /* 0x0000008800d88947 */ /* 0x00efea0003800000 */
.L_x_186:
[----:B------:R-:W-:Y:S01]  /*3e50*/  UMOV UR19, UR14 ;  /* 0x0000000e00137c82 */ /* 0x000fe20008000000 */
[----:B------:R-:W-:Y:S05]  /*3e60*/  BRA.U !UP0, `(.L_x_78) ;  /* 0x0000000108987547 */ /* 0x000fea000b800000 */
[----:B------:R-:W-:Y:S02]  /*3e70*/  UIADD3 UR19, UPT, UPT, UR31, UR14, URZ ;  /* 0x0000000e1f137290 */ /* 0x000fe4000fffe0ff */
[----:B------:R-:W-:Y:S01]  /*3e80*/  UPLOP3.LUT UP2, UPT, UPT, UPT, UPT, 0x40, 0x4 ;  /* 0x000000000004789c */ /* 0x000fe20003f4e870 */
[----:B------:R-:W-:Y:S01]  /*3e90*/  UMOV UR16, UR25 ;  /* 0x0000001900107c82 */ /* 0x000fe20008000000 */
[----:B------:R-:W-:-:S09]  /*3ea0*/  UMOV UR6, UR15 ;  /* 0x0000000f00067c82 */ /* 0x000fd20008000000 */
.L_x_81:
[----:B--2---:R-:W-:Y:S01]  /*3eb0*/  ULEA UR5, UR6, UR17, 0x3 ;  /* 0x0000001106057291 */ /* 0x004fe2000f8e18ff */
[----:B---3--:R-:W-:Y:S11]  /*3ec0*/  @P2 BRA `(.L_x_79) ;  /* 0x00000000000c2947 */ /* 0x008ff60003800000 */
[----:B-1----:R-:W-:Y:S04]  /*3ed0*/  SHF.L.U32 R5, R2, 0x1f, RZ ;  /* 0x0000001f02057819 */ /* 0x002fe800000006ff */
[----:B------:R-:W1:Y:S02]  /*3ee0*/  SYNCS.PHASECHK.TRANS64.TRYWAIT P0, [UR5], R5 ;  /* 0x00000005ff0075a7 */ /* 0x000e640008001105 */
[----:B-1----:R-:W-:Y:S05]  /*3ef0*/  @!P0 BRA `(.L_x_80) ;  /* 0x0000008800c48947 */ /* 0x002fea0003800000 */
.L_x_79:
[----:B------:R-:W-:Y:S01]  /*3f00*/  UISETP.NE.AND UP0, UPT, UR16, 0x1, UPT ;  /* 0x000000011000788c */ /* 0x000fe2000bf05270 */
[----:B------:R-:W-:Y:S01]  /*3f10*/  PLOP3.LUT P2, PT, PT, PT, PT, 0x80, 0x8 ;  /* 0x000000000008781c */ /* 0x000fe20003f4f070 */
[----:B------:R-:W-:Y:S02]  /*3f20*/  UIADD3 UR4, UPT, UPT, UR6, 0x1, URZ ;  /* 0x0000000106047890 */ /* 0x000fe4000fffe0ff */
[----:B------:R-:W-:Y:S02]  /*3f30*/  ULEA UR12, UR6, UR22, 0x9 ;  /* 0x00000016060c7291 */ /* 0x000fe4000f8e48ff */
[----:B------:R-:W-:Y:S01]  /*3f40*/  UISETP.NE.AND UP1, UPT, UR4, 0xb, UPT ;  /* 0x0000000b0400788c */ /* 0x000fe2000bf25270 */
[----:B------:R-:W-:Y:S01]  /*3f50*/  PLOP3.LUT P0, PT, PT, PT, UP0, 0x80, 0x8 ;  /* 0x000000000008781c */ /* 0x000fe20003f0f008 */
[----:B------:R-:W-:Y:S02]  /*3f60*/  UIADD3 UR10, UPT, UPT, UR12, 0x2, URZ ;  /* 0x000000020c0a7890 */ /* 0x000fe4000fffe0ff */
[----:B------:R-:W-:Y:S02]  /*3f70*/  USEL UR7, URZ, 0x1, UP1 ;  /* 0x00000001ff077887 */ /* 0x000fe40008800000 */
[----:B------:R-:W-:Y:S02]  /*3f80*/  USEL UR15, UR4, URZ, UP1 ;  /* 0x000000ff040f7287 */ /* 0x000fe40008800000 */
[----:B------:R-:W-:Y:S02]  /*3f90*/  UIADD3 UR14, UPT, UPT, UR14, 0x1, URZ ;  /* 0x000000010e0e7890 */ /* 0x000fe4000fffe0ff */
[----:B------:R-:W-:Y:S01]  /*3fa0*/  @UP0 ULEA UR4, UR15, UR17, 0x3 ;  /* 0x000000110f040291 */ /* 0x000fe2000f8e18ff */
[----:B------:R-:W-:Y:S01]  /*3fb0*/  LOP3.LUT R2, R2, UR7, RZ, 0x3c, !PT ;  /* 0x0000000702027c12 */ /* 0x000fe2000f8e3cff */
[----:B------:R-:W-:Y:S01]  /*3fc0*/  UIADD3 UR7, UPT, UPT, UR5, 0x58, URZ ;  /* 0x0000005805077890 */ /* 0x000fe2000fffe0ff */
[----:B------:R-:W-:Y:S02]  /*3fd0*/  UMOV UR13, 0x80004020 ;  /* 0x80004020000d7882 */ /* 0x000fe40000000000 */
[----:B-1----:R-:W-:Y:S01]  /*3fe0*/  @P0 SHF.L.U32 R0, R2, 0x1f, RZ ;  /* 0x0000001f02000819 */ /* 0x002fe200000006ff */
[----:B------:R-:W-:Y:S01]  /*3ff0*/  UMOV UR5, 0x80004020 ;  /* 0x8000402000057882 */ /* 0x000fe20000000000 */
[----:B------:R-:W-:Y:S01]  /*4000*/  UMOV UR11, 0x80004020 ;  /* 0x80004020000b7882 */ /* 0x000fe20000000000 */
[----:B------:R-:W-:Y:S01]  /*4010*/  UMOV UR9, 0x80004020 ;  /* 0x8000402000097882 */ /* 0x000fe20000000000 */
[----:B------:R2:W3:Y:S01]  /*4020*/  @P0 SYNCS.PHASECHK.TRANS64.TRYWAIT P2, [UR4], R0 ;  /* 0x00000000ff0005a7 */ /* 0x0004e20008041104 */
[----:B------:R-:W-:Y:S02]  /*4030*/  ULEA UR4, UR6, UR21, 0x9 ;  /* 0x0000001506047291 */ /* 0x000fe4000f8e48ff */
[----:B------:R-:W-:Y:S02]  /*4040*/  UISETP.NE.AND UP0, UPT, UR14, UR19, UPT ;  /* 0x000000130e00728c */ /* 0x000fe4000bf05270 */
[----:B------:R-:W-:Y:S02]  /*4050*/  UIADD3 UR8, UPT, UPT, UR4, 0x2, URZ ;  /* 0x0000000204087890 */ /* 0x000fe4000fffe0ff */
[----:B------:R-:W-:Y:S01]  /*4060*/  UIADD3 UR16, UPT, UPT, UR16, -0x1, URZ ;  /* 0xffffffff10107890 */ /* 0x000fe2000fffe0ff */
[----:B------:R-:W-:Y:S02]  /*4070*/  UMOV UR6, UR15 ;  /* 0x0000000f00067c82 */ /* 0x000fe40008000000 */
[----:B------:R2:W-:Y:S01]  /*4080*/  UTCQMMA.2CTA gdesc[UR4], gdesc[UR12], tmem[UR18], tmem[UR28], idesc[UR29], UP2 ;  /* 0x00ff1c0c040075ea */ /* 0x0005e20009200312 */
[----:B------:R-:W-:Y:S03]  /*4090*/  UPLOP3.LUT UP2, UPT, UPT, UPT, UPT, 0x80, 0x8 ;  /* 0x000000000008789c */ /* 0x000fe60003f4f070 */
[----:B------:R2:W-:Y:S01]  /*40a0*/  UTCQMMA.2CTA gdesc[UR8], gdesc[UR10], tmem[UR18], tmem[UR26], idesc[UR27], UPT ;  /* 0x00ff1a0a080075ea */ /* 0x0005e2000ba00312 */
[----:B------:R2:W-:Y:S01]  /*40b0*/  UTCBAR.2CTA.MULTICAST [UR7], URZ, UR20 ;  /* 0x000000ff070073e9 */ /* 0x0005e20008200814 */
[----:B------:R-:W-:Y:S06]  /*40c0*/  BRA.U UP0, `(.L_x_81) ;  /* 0xfffffffd00787547 */ /* 0x000fec000b83ffff */
.L_x_78:
[----:B--2---:R-:W-:Y:S01]  /*40d0*/  UIADD3 UR4, UPT, UPT, UR23, 0x120, URZ ;  /* 0x0000012017047890 */ /* 0x004fe2000fffe0ff */
[----:B------:R-:W-:-:S08]  /*40e0*/  UMOV UR14, UR19 ;  /* 0x00000013000e7c82 */ /* 0x000fd00008000000 */
[----:B------:R2:W-:Y:S01]  /*40f0*/  UTCBAR.2CTA.MULTICAST [UR4], URZ, UR30 ;  /* 0x000000ff040073e9 */ /* 0x0005e2000820081e */
[----:B------:R-:W-:Y:S02]  /*4100*/  NOP ;  /* 0x0000000000007918 */ /* 0x000fe40000000000 */
.L_x_76:
[----:B--2---:R-:W-:Y:S01]  /*4110*/  UIADD3 UR4, UPT, UPT, UR24, 0x1, URZ ;  /* 0x0000000118047890 */ /* 0x004fe2000fffe0ff */
[----:B------:R-:W-:-:S03]  /*4120*/  ISETP.NE.AND P0, PT, R8, 0x2, PT ;  /* 0x000000020800780c */ /* 0x000fc60003f05270 */
[----:B------:R-:W-:Y:S01]  /*4130*/  UISETP.NE.AND UP0, UPT, UR4, 0x2, UPT ;  /* 0x000000020400788c */ /* 0x000fe2000bf05270 */
[----:B-1----:R-:W-:Y:S02]  /*4140*/  SEL R0, RZ, 0x1, P0 ;  /* 0x00000001ff007807 */ /* 0x002fe40000000000 */
[----:B------:R-:W-:Y:S01]  /*4150*/  SEL R8, R8, RZ, P0 ;  /* 0x000000ff08087207 */ /* 0x000fe20000000000 */
[----:B------:R-:W-:Y:S01]  /*4160*/  USEL UR5, URZ, 0x1, UP0 ;  /* 0x00000001ff057887 */ /* 0x000fe20008000000 */
[----:B------:R-:W-:Y:S01]  /*4170*/  LOP3.LUT R3, R3, R0, RZ, 0x3c, !PT ;  /* 0x0000000003037212 */ /* 0x000fe200078e3cff */
[----:B------:R-:W-:-:S04]  /*4180*/  USEL UR24, UR4, URZ, UP0 ;  /* 0x000000ff04187287 */ /* 0x000fc80008000000 */
[----:B------:R-:W-:Y:S01]  /*4190*/  LOP3.LUT R9, R9, UR5, RZ, 0x3c, !PT ;  /* 0x0000000509097c12 */ /* 0x000fe2000f8e3cff */
[----:B------:R-:W-:Y:S07]  /*41a0*/  @P1 BRA `(.L_x_82) ;  /* 0xfffffff800b01947 */ /* 0x000fee000383ffff */
[----:B------:R-:W1:Y:S01]  /*41b0*/  S2UR UR8, SR_CgaCtaId ;  /* 0x00000000000879c3 */ /* 0x000e620000008800 */
[----:B------:R-:W-:Y:S01]  /*41c0*/  ELECT P0, URZ, PT ;  /* 0x0000000000ff782f */ /* 0x000fe20003800000 */
[----:B------:R-:W-:Y:S01]  /*41d0*/  HFMA2 R0, -RZ, RZ, 0, 5.9604644775390625e-08 ;  /* 0x00000001ff007431 */ /* 0x000fe200000001ff */
[----:B------:R-:W-:-:S05]  /*41e0*/  UMOV UR4, 0x40 ;  /* 0x0000004000047882 */ /* 0x000fca0000000000 */
[----:B------:R-:W-:Y:S01]  /*41f0*/  UVIRTCOUNT.DEALLOC.SMPOOL 0x80 ;  /* 0x000000800000784c */ /* 0x000fe20000000000 */
[----:B------:R-:W-:Y:S02]  /*4200*/  UISETP.NE.AND UP0, UPT, UR33, URZ, UPT ;  /* 0x000000ff2100728c */ /* 0x000fe4000bf05270 */
[----:B-1----:R-:W-:-:S09]  /*4210*/  ULEA UR8, UR8, UR4, 0x18 ;  /* 0x0000000408087291 */ /* 0x002fd2000f8ec0ff */
[----:B------:R1:W-:Y:S01]  /*4220*/  @P0 STS.U8 [UR8+0x1c], R0 ;  /* 0x00001c00ff000988 */ /* 0x0003e20008000008 */
[----:B------:R-:W-:Y:S05]  /*4230*/  BRA.U UP0, `(.L_x_83) ;  /* 0x0000000100587547 */ /* 0x000fea000b800000 */
[----:B------:R-:W-:Y:S01]  /*4240*/  UIADD3 UR5, UPT, UPT, UR17, 0x130, URZ ;  /* 0x0000013011057890 */ /* 0x000fe2000fffe0ff */
[----:B------:R-:W-:-:S03]  /*4250*/  SHF.L.U32 R3, R9, 0x1f, RZ ;  /* 0x0000001f09037819 */ /* 0x000fc600000006ff */
[----:B------:R-:W-:-:S09]  /*4260*/  ULEA UR4, UR24, UR5, 0x3 ;  /* 0x0000000518047291 */ /* 0x000fd2000f8e18ff */
[----:B------:R-:W2:Y:S02]  /*4270*/  SYNCS.PHASECHK.TRANS64.TRYWAIT P0, [UR4], R3 ;  /* 0x00000003ff0075a7 */ /* 0x000ea40008001104 */
[----:B--2---:R-:W-:Y:S05]  /*4280*/  @!P0 BRA `(.L_x_84) ;  /* 0x0000008400f88947 */ /* 0x004fea0003800000 */
.L_x_189:
[----:B------:R-:W-:-:S04]  /*4290*/  UIADD3 UR4, UPT, UPT, UR24, 0x1, URZ ;  /* 0x0000000118047890 */ /* 0x000fc8000fffe0ff */
[----:B------:R-:W-:-:S04]  /*42a0*/  UISETP.NE.AND UP1, UPT, UR4, 0x2, UPT ;  /* 0x000000020400788c */ /* 0x000fc8000bf25270 */
[----:B------:R-:W-:Y:S02]  /*42b0*/  USEL UR6, URZ, 0x1, UP1 ;  /* 0x00000001ff067887 */ /* 0x000fe40008800000 */
[----:B------:R-:W-:-:S04]  /*42c0*/  USEL UR4, UR4, URZ, UP1 ;  /* 0x000000ff04047287 */ /* 0x000fc80008800000 */
[----:B------:R-:W-:Y:S01]  /*42d0*/  ULEA UR4, UR4, UR5, 0x3 ;  /* 0x0000000504047291 */ /* 0x000fe2000f8e18ff */
[----:B-1----:R-:W-:-:S04]  /*42e0*/  LOP3.LUT R3, R9, UR6, RZ, 0x3c, !PT ;  /* 0x0000000609037c12 */ /* 0x002fc8000f8e3cff */
[----:B------:R-:W-:Y:S01]  /*42f0*/  SHF.L.U32 R3, R3, 0x1f, RZ ;  /* 0x0000001f03037819 */ /* 0x000fe200000006ff */
[----:B------:R-:W-:-:S04]  /*4300*/  IMAD.U32 R0, RZ, RZ, UR4 ;  /* 0x00000004ff007e24 */ /* 0x000fc8000f8e00ff */
[----:B------:R1:W2:Y:S03]  /*4310*/  SYNCS.PHASECHK.TRANS64.TRYWAIT P0, [R0+URZ], R3 ;  /* 0x00000003000075a7 */ /* 0x0002a600080011ff */
[----:B--2---:R-:W-:Y:S05]  /*4320*/  @!P0 NANOSLEEP.SYNCS 0x989680 ;  /* 0x009896800000895d */ /* 0x004fea0003900000 */
[----:B------:R-:W2:Y:S02]  /*4330*/  @!P0 SYNCS.PHASECHK.TRANS64 P0, [R0+URZ], R3 ;  /* 0x00000003000085a7 */ /* 0x000ea400080010ff */
[----:B--2---:R-:W-:Y:S05]  /*4340*/  @P0 BRA `(.L_x_85) ;  /* 0x0000000000200947 */ /* 0x004fea0003800000 */
.L_x_86:
[----:B--2---:R2:W4:Y:S02]  /*4350*/  SYNCS.PHASECHK.TRANS64.TRYWAIT P0, [R0+URZ], R3 ;  /* 0x00000003000075a7 */ /* 0x00452400080011ff */
[----:B----4-:R-:W-:Y:S05]  /*4360*/  @!P0 NANOSLEEP.SYNCS 0x989680 ;  /* 0x009896800000895d */ /* 0x010fea0003900000 */
[----:B------:R-:W4:Y:S02]  /*4370*/  @!P0 SYNCS.PHASECHK.TRANS64 P0, [R0+URZ], R3 ;  /* 0x00000003000085a7 */ /* 0x000f2400080010ff */
[----:B----4-:R-:W-:Y:S05]  /*4380*/  @!P0 BRA `(.L_x_86) ;  /* 0xfffffffc00f08947 */ /* 0x010fea000383ffff */
[----:B------:R-:W-:Y:S05]  /*4390*/  BRA `(.L_x_85) ;  /* 0x00000000000c7947 */ /* 0x000fea0003800000 */
.L_x_83:
[----:B------:R-:W-:-:S04]  /*43a0*/  UIADD3 UR4, UPT, UPT, UR17, 0x160, URZ ;  /* 0x0000016011047890 */ /* 0x000fc8000fffe0ff */
[----:B------:R-:W-:-:S09]  /*43b0*/  UPRMT UR4, UR34, 0x654, UR4 ;  /* 0x0000065422047896 */ /* 0x000fd20008000004 */
[----:B------:R-:W-:Y:S03]  /*43c0*/  SYNCS.ARRIVE.TRANS64.RED.A1T0 RZ, [UR4], RZ ;  /* 0x000000ffffff79a7 */ /* 0x000fe60008100404 */
.L_x_85:
[----:B-12---:R-:W-:Y:S01]  /*43d0*/  SHF.L.U32 R3, RZ, 0x1f, RZ ;  /* 0x0000001fff037819 */ /* 0x006fe200000006ff */
[----:B------:R-:W-:Y:S01]  /*43e0*/  UIADD3 UR4, UPT, UPT, UR17, 0x160, URZ ;  /* 0x0000016011047890 */ /* 0x000fe2000fffe0ff */
[----:B------:R-:W-:Y:S02]  /*43f0*/  PLOP3.LUT P0, PT, PT, PT, UP0, 0x80, 0x8 ;  /* 0x000000000008781c */ /* 0x000fe40003f0f008 */
[----:B------:R-:W1:Y:S02]  /*4400*/  SYNCS.PHASECHK.TRANS64.TRYWAIT P1, [UR17+0x160], R3 ;  /* 0x00016003ff0075a7 */ /* 0x000e640008021111 */
[----:B-1----:R-:W-:Y:S09]  /*4410*/  @!P1 BRA `(.L_x_87) ;  /* 0x0000008400ac9947 */ /* 0x002ff20003800000 */
.L_x_191:
[----:B------:R-:W-:Y:S01]  /*4420*/  @!UP0 UPRMT UR4, UR34, 0x654, UR4 ;  /* 0x0000065422048896 */ /* 0x000fe20008000004 */
[----:B------:R-:W-:Y:S01]  /*4430*/  UMOV UR5, 0xffff ;  /* 0x0000ffff00057882 */ /* 0x000fe20000000000 */
[----:B------:R-:W-:-:S07]  /*4440*/  UMOV UR6, 0x1 ;  /* 0x0000000100067882 */ /* 0x000fce0000000000 */
[----:B------:R-:W-:Y:S01]  /*4450*/  @!P0 SYNCS.ARRIVE.TRANS64.RED.A1T0 RZ, [UR4], RZ ;  /* 0x000000ffffff89a7 */ /* 0x000fe20008100404 */
[----:B------:R-:W-:Y:S01]  /*4460*/  NOP ;  /* 0x0000000000007918 */ /* 0x000fe20000000000 */
[----:B-1----:R-:W1:Y:S01]  /*4470*/  LDS R0, [UR8+0x14] ;  /* 0x00001408ff007984 */ /* 0x002e620008000800 */
[----:B------:R-:W-:-:S04]  /*4480*/  ULOP3.LUT UR4, UR32, 0xffff, URZ, 0xc0, !UPT ;  /* 0x0000ffff20047892 */ /* 0x000fc8000f8ec0ff */
[----:B------:R-:W-:-:S04]  /*4490*/  USHF.R.U32.HI UR4, URZ, 0x5, UR4 ;  /* 0x00000005ff047899 */ /* 0x000fc80008011604 */
[----:B------:R-:W-:Y:S02]  /*44a0*/  USHF.L.U32 UR5, UR5, UR4, URZ ;  /* 0x0000000405057299 */ /* 0x000fe400080006ff */
[----:B------:R-:W-:-:S04]  /*44b0*/  USHF.L.U32 UR4, UR6, UR4, URZ ;  /* 0x0000000406047299 */ /* 0x000fc800080006ff */
[----:B-1----:R-:W-:-:S04]  /*44c0*/  LOP3.LUT R0, R0, UR5, RZ, 0xc0, !PT ;  /* 0x0000000500007c12 */ /* 0x002fc8000f8ec0ff */
[----:B------:R-:W-:-:S13]  /*44d0*/  ISETP.NE.AND P0, PT, R0, UR5, PT ;  /* 0x0000000500007c0c */ /* 0x000fda000bf05270 */
[----:B------:R-:W-:Y:S05]  /*44e0*/  @P0 BRA `(.L_x_88) ;  /* 0x0000000000580947 */ /* 0x000fea0003800000 */
[----:B------:R-:W1:Y:S02]  /*44f0*/  LDS R0, [UR8+0x18] ;  /* 0x00001808ff007984 */ /* 0x000e640008000800 */
[----:B-1----:R-:W-:-:S04]  /*4500*/  LOP3.LUT R0, R0, UR4, RZ, 0xc0, !PT ;  /* 0x0000000400007c12 */ /* 0x002fc8000f8ec0ff */
[----:B------:R-:W-:-:S13]  /*4510*/  ISETP.NE.AND P0, PT, R0, UR4, PT ;  /* 0x0000000400007c0c */ /* 0x000fda000bf05270 */
[----:B------:R-:W-:Y:S05]  /*4520*/  @P0 BRA `(.L_x_89) ;  /* 0x00000000003c0947 */ /* 0x000fea0003800000 */
[----:B------:R-:W1:Y:S01]  /*4530*/  S2R R2, SR_LANEID ;  /* 0x0000000000027919 */ /* 0x000e620000000000 */
[----:B------:R-:W-:Y:S01]  /*4540*/  ULOP3.LUT UR5, URZ, UR5, URZ, 0x33, !UPT ;  /* 0x00000005ff057292 */ /* 0x000fe2000f8e33ff */
[----:B------:R-:W-:Y:S01]  /*4550*/  LOP3.LUT R4, RZ, UR4, RZ, 0x33, !PT ;  /* 0x00000004ff047c12 */ /* 0x000fe2000f8e33ff */
[----:B------:R-:W-:Y:S02]  /*4560*/  VOTEU.ANY UR4, UPT, PT ;  /* 0x0000000000047886 */ /* 0x000fe400038e0100 */
[----:B------:R-:W-:Y:S01]  /*4570*/  UFLO.U32 UR4, UR4 ;  /* 0x00000004000472bd */ /* 0x000fe200080e0000 */
[----:B------:R-:W2:Y:S01]  /*4580*/  REDUX UR6, R4 ;  /* 0x00000000040673c4 */ /* 0x000ea20000000000 */
[----:B------:R-:W-:-:S06]  /*4590*/  IMAD.U32 R0, RZ, RZ, UR5 ;  /* 0x00000005ff007e24 */ /* 0x000fcc000f8e00ff */
[----:B------:R4:W-:Y:S01]  /*45a0*/  UTCATOMSWS.AND URZ, UR5 ;  /* 0x0000000500ff79e3 */ /* 0x0009e20008000000 */
[----:B------:R-:W3:Y:S01]  /*45b0*/  REDUX UR7, R0 ;  /* 0x00000000000773c4 */ /* 0x000ee20000000000 */
[----:B-1----:R-:W-:Y:S01]  /*45c0*/  ISETP.EQ.U32.AND P0, PT, R2, UR4, PT ;  /* 0x0000000402007c0c */ /* 0x002fe2000bf02070 */
[----:B--2---:R-:W-:Y:S01]  /*45d0*/  IMAD.U32 R2, RZ, RZ, UR6 ;  /* 0x00000006ff027e24 */ /* 0x004fe2000f8e00ff */
[----:B---3--:R-:W-:-:S11]  /*45e0*/  MOV R3, UR7 ;  /* 0x0000000700037c02 */ /* 0x008fd60008000f00 */
[----:B------:R4:W-:Y:S04]  /*45f0*/  @P0 ATOMS.AND RZ, [UR8+0x14], R3 ;  /* 0x00001403ffff098c */ /* 0x0009e8000a800008 */
[----:B------:R4:W-:Y:S01]  /*4600*/  @P0 ATOMS.AND RZ, [UR8+0x18], R2 ;  /* 0x00001802ffff098c */ /* 0x0009e2000a800008 */
[----:B------:R-:W-:Y:S05]  /*4610*/  BRA `(.L_x_90) ;  /* 0x0000000000147947 */ /* 0x000fea0003800000 */
.L_x_89:
[----:B------:R-:W-:Y:S02]  /*4620*/  MOV R2, 0x4640 ;  /* 0x0000464000027802 */ /* 0x000fe40000000f00 */
[----:B---3-5:R-:W-:Y:S05]  /*4630*/  CALL.REL.NOINC `($__internal_0_$__cuda_sm10x_tcgen05_guardrail_trap_col_being_dealloced_not_returned_by_alloc) ;  /* 0x0000008800887944 */ /* 0x028fea0003c00000 */
[----:B------:R-:W-:Y:S05]  /*4640*/  BRA `(.L_x_90) ;  /* 0x0000000000087947 */ /* 0x000fea0003800000 */
.L_x_88:
[----:B------:R-:W-:Y:S02]  /*4650*/  MOV R2, 0x4670 ;  /* 0x0000467000027802 */ /* 0x000fe40000000f00 */
[----:B---3-5:R-:W-:Y:S05]  /*4660*/  CALL.REL.NOINC `($__internal_2_$__cuda_sm10x_tcgen05_guardrail_trap_unallocated_columns_being_dealloced) ;  /* 0x0000008800947944 */ /* 0x028fea0003c00000 */
.L_x_90:
[----:B------:R-:W-:Y:S01]  /*4670*/  NOP ;  /* 0x0000000000007918 */ /* 0x000fe20000000000 */
[----:B----4-:R-:W-:Y:S05]  /*4680*/  EXIT ;  /* 0x000000000000794d */ /* 0x010fea0003800000 */
.L_x_63:
[----:B------:R-:W-:-:S09]  /*4690*/  UISETP.NE.OR UP0, UPT, UR18, 0x3, !UP4 ;  /* 0x000000031200788c */ /* 0x000fd2000e705670 */
[----:B------:R-:W-:Y:S05]  /*46a0*/  BRA.U UP0, `(.L_x_91) ;  /* 0x0000001100807547 */ /* 0x000fea000b800000 */
[----:B------:R-:W2:Y:S01]  /*46b0*/  LDCU.64 UR4, c[0x0][0x888] ;  /* 0x00011100ff0477ac */ /* 0x000ea20008000a00 */
[----:B------:R-:W3:Y:S01]  /*46c0*/  LDC.64 R12, c[0x0][0x348] ;  /* 0x0000d200ff0c7b82 */ /* 0x000ee20000000a00 */
[----:B------:R-:W-:Y:S02]  /*46d0*/  HFMA2 R9, -RZ, RZ, 0, 0 ;  /* 0x00000000ff097431 */ /* 0x000fe400000001ff */
[----:B------:R-:W-:Y:S01]  /*46e0*/  IMAD.MOV.U32 R11, RZ, RZ, 0x1 ;  /* 0x00000001ff0b7424 */ /* 0x000fe200078e00ff */
[----:B------:R-:W4:Y:S01]  /*46f0*/  LDCU UR40, c[0x0][0x370] ;  /* 0x00006e00ff2877ac */ /* 0x000f220008000800 */
[----:B------:R-:W-:Y:S01]  /*4700*/  IMAD.MOV.U32 R10, RZ, RZ, RZ ;  /* 0x000000ffff0a7224 */ /* 0x000fe200078e00ff */
[----:B------:R-:W-:Y:S01]  /*4710*/  MOV R3, 0x2000 ;  /* 0x0000200000037802 */ /* 0x000fe20000000f00 */
[----:B------:R-:W4:Y:S01]  /*4720*/  LDCU.128 UR48, c[0x0][0xb10] ;  /* 0x00016200ff3077ac */ /* 0x000f220008000c00 */
[----:B------:R-:W1:Y:S01]  /*4730*/  LDCU UR37, c[0x0][0x374] ;  /* 0x00006e80ff2577ac */ /* 0x000e620008000800 */
[----:B------:R-:W1:Y:S01]  /*4740*/  LDCU.64 UR38, c[0x0][0x890] ;  /* 0x00011200ff2677ac */ /* 0x000e620008000a00 */
[----:B------:R-:W1:Y:S01]  /*4750*/  LDCU UR15, c[0x0][0xb0c] ;  /* 0x00016180ff0f77ac */ /* 0x000e620008000800 */
[----:B--2---:R-:W-:Y:S01]  /*4760*/  UISETP.NE.U32.AND UP0, UPT, UR4, URZ, UPT ;  /* 0x000000ff0400728c */ /* 0x004fe2000bf05070 */
[----:B------:R-:W2:Y:S01]  /*4770*/  LDCU UR47, c[0x0][0xb20] ;  /* 0x00016400ff2f77ac */ /* 0x000ea20008000800 */
[----:B------:R-:W2:Y:S01]  /*4780*/  LDCU UR4, c[0x0][0xb30] ;  /* 0x00016600ff0477ac */ /* 0x000ea20008000800 */
[----:B------:R-:W-:Y:S01]  /*4790*/  UMOV UR21, 0x400 ;  /* 0x0000040000157882 */ /* 0x000fe20000000000 */
[----:B----4-:R-:W-:-:S02]  /*47a0*/  UIMAD.WIDE.U32 UR6, UR40, UR48, URZ ;  /* 0x00000030280672a5 */ /* 0x010fc4000f8e00ff */
[----:B-1----:R-:W-:Y:S02]  /*47b0*/  UIMAD.WIDE.U32 UR8, UR37, UR51, URZ ;  /* 0x00000033250872a5 */ /* 0x002fe4000f8e00ff */
[----:B------:R-:W-:Y:S02]  /*47c0*/  ULEA UR21, UR45, UR21, 0x18 ;  /* 0x000000152d157291 */ /* 0x000fe4000f8ec0ff */
[----:B------:R-:W-:Y:S02]  /*47d0*/  UISETP.NE.U32.AND UP6, UPT, UR38, URZ, UPT ;  /* 0x000000ff2600728c */ /* 0x000fe4000bfc5070 */
[----:B------:R-:W-:Y:S02]  /*47e0*/  UIADD3 UR41, UPT, UPT, UR21, 0xc8, URZ ;  /* 0x000000c815297890 */ /* 0x000fe4000fffe0ff */
[----:B------:R-:W-:Y:S02]  /*47f0*/  UISETP.NE.AND.EX UP5, UPT, UR5, URZ, UPT, UP0 ;  /* 0x000000ff0500728c */ /* 0x000fe4000bfa5300 */
[----:B------:R-:W-:Y:S01]  /*4800*/  UISETP.NE.AND UP0, UPT, UR42, 0x1, UPT ;  /* 0x000000012a00788c */ /* 0x000fe2000bf05270 */
[----:B------:R-:W-:Y:S01]  /*4810*/  UMOV UR6, UR7 ;  /* 0x0000000700067c82 */ /* 0x000fe20008000000 */
[----:B------:R-:W-:Y:S01]  /*4820*/  UMOV UR43, UR9 ;  /* 0x00000009002b7c82 */ /* 0x000fe20008000000 */
[----:B------:R-:W-:-:S02]  /*4830*/  UISETP.NE.AND UP0, UPT, UR15, 0x1, UPT ;  /* 0x000000010f00788c */ /* 0x000fc4000bf05270 */
[----:B------:R-:W-:Y:S02]  /*4840*/  UPLOP3.LUT UP4, UPT, UPT, UPT, UPT, 0x40, 0x4 ;  /* 0x000000000004789c */ /* 0x000fe40003f8e870 */
[----:B------:R-:W-:Y:S01]  /*4850*/  UISETP.GE.AND UP2, UPT, UR42, 0x1, UPT ;  /* 0x000000012a00788c */ /* 0x000fe2000bf46270 */
[----:B------:R-:W1:Y:S01]  /*4860*/  LDCU.64 UR22, c[0x0][0xb28] ;  /* 0x00016500ff1677ac */ /* 0x000e620008000a00 */
[----:B------:R-:W-:Y:S02]  /*4870*/  UISETP.NE.AND.EX UP6, UPT, UR39, URZ, UPT, UP6 ;  /* 0x000000ff2700728c */ /* 0x000fe4000bfc5360 */
[----:B------:R-:W-:Y:S02]  /*4880*/  UIADD3 UR33, UPT, UPT, UR21, 0xb0, URZ ;  /* 0x000000b015217890 */ /* 0x000fe4000fffe0ff */
[----:B------:R-:W-:Y:S02]  /*4890*/  UIADD3 UR25, UPT, UPT, UR21, 0xb8, URZ ;  /* 0x000000b815197890 */ /* 0x000fe4000fffe0ff */
[----:B------:R-:W-:-:S02]  /*48a0*/  UIADD3 UR17, UPT, UPT, UR21, 0xc0, URZ ;  /* 0x000000c015117890 */ /* 0x000fc4000fffe0ff */
[----:B------:R-:W-:Y:S02]  /*48b0*/  UPRMT UR41, UR45, 0x654, UR41 ;  /* 0x000006542d297896 */ /* 0x000fe40008000029 */
[----:B------:R-:W-:Y:S02]  /*48c0*/  USHF.R.U32.HI UR44, URZ, UR49, UR6 ;  /* 0x00000031ff2c7299 */ /* 0x000fe40008011606 */
[----:B--2---:R-:W-:Y:S02]  /*48d0*/  USHF.R.U32.HI UR43, URZ, UR47, UR43 ;  /* 0x0000002fff2b7299 */ /* 0x004fe4000801162b */
[----:B------:R-:W-:Y:S02]  /*48e0*/  UISETP.NE.AND UP0, UPT, UR50, 0x1, UPT ;  /* 0x000000013200788c */ /* 0x000fe4000bf05270 */
[----:B---3--:R-:W-:-:S11]  /*48f0*/  UISETP.NE.AND UP3, UPT, UR4, 0x1, UPT ;  /* 0x000000010400788c */ /* 0x008fd6000bf65270 */
.L_x_102:
[C---:B------:R-:W-:Y:S02]  /*4900*/  LEA R8, R10.reuse, UR21, 0x3 ;  /* 0x000000150a087c11 */ /* 0x040fe4000f8e18ff */
[----:B------:R-:W-:Y:S02]  /*4910*/  SHF.L.U32 R5, R9, 0x1f, RZ ;  /* 0x0000001f09057819 */ /* 0x000fe400000006ff */
[----:B------:R-:W-:Y:S02]  /*4920*/  LEA R6, R10, UR21, 0x4 ;  /* 0x000000150a067c11 */ /* 0x000fe4000f8e20ff */
[----:B--2---:R-:W2:Y:S02]  /*4930*/  SYNCS.PHASECHK.TRANS64.TRYWAIT P0, [R8+URZ+0x100], R5 ;  /* 0x00010005080075a7 */ /* 0x004ea400080011ff */
[----:B--2---:R-:W-:Y:S05]  /*4940*/  @!P0 BRA `(.L_x_92) ;  /* 0x0000008000788947 */ /* 0x004fea0003800000 */
.L_x_192:
[----:B--2---:R-:W2:Y:S01]  /*4950*/  LDS.128 R4, [R6+0x170] ;  /* 0x0001700006047984 */ /* 0x004ea20000000c00 */
[----:B------:R-:W-:Y:S01]  /*4960*/  UISETP.GE.AND UP0, UPT, UR42, 0x1, UPT ;  /* 0x000000012a00788c */ /* 0x000fe2000bf06270 */
[----:B------:R-:W-:Y:S01]  /*4970*/  @!PT LDS RZ, [RZ] ;  /* 0x00000000fffff984 */ /* 0x000fe20000000800 */
[----:B------:R-:W-:Y:S01]  /*4980*/  @!PT LDS RZ, [RZ] ;  /* 0x00000000fffff984 */ /* 0x000fe20000000800 */
[----:B------:R-:W-:Y:S01]  /*4990*/  @!PT LDS RZ, [RZ] ;  /* 0x00000000fffff984 */ /* 0x000fe20000000800 */
[----:B------:R-:W-:Y:S01]  /*49a0*/  @!PT LDS RZ, [RZ] ;  /* 0x00000000fffff984 */ /* 0x000fe20000000800 */
[----:B------:R3:W-:Y:S06]  /*49b0*/  MEMBAR.ALL.CTA ;  /* 0x0000000000007992 */ /* 0x0007ec0000008000 */
[----:B---3--:R-:W3:Y:S01]  /*49c0*/  FENCE.VIEW.ASYNC.S ;  /* 0x00000000000073c6 */ /* 0x008ee20000000000 */
[----:B--2---:R-:W-:Y:S11]  /*49d0*/  LOP3.LUT P0, RZ, R6, 0x1, RZ, 0xc0, !PT ;  /* 0x0000000106ff7812 */ /* 0x004ff6000780c0ff */
[----:B------:R-:W-:Y:S02]  /*49e0*/  @!UPT UIADD3 URZ, UPT, UPT, URZ, URZ, URZ ;  /* 0x000000fffffff290 */ /* 0x000fe4000fffe0ff */
[----:B---3--:R-:W-:Y:S01]  /*49f0*/  VOTEU.ANY UP2, P0 ;  /* 0x0000000000ff7886 */ /* 0x008fe20000040100 */
[----:B------:R-:W-:Y:S11]  /*4a00*/  PLOP3.LUT P0, PT, PT, PT, UP2, 0x80, 0x8 ;  /* 0x000000000008781c */ /* 0x000ff60003f0f028 */
[----:B------:R-:W-:Y:S02]  /*4a10*/  @!UPT UIADD3 URZ, UPT, UPT, URZ, URZ, URZ ;  /* 0x000000fffffff290 */ /* 0x000fe4000fffe0ff */
[----:B------:R-:W-:Y:S02]  /*4a20*/  @P0 SHF.R.U32.HI R0, RZ, 0x10, R5 ;  /* 0x00000010ff000819 */ /* 0x000fe40000011605 */
[----:B------:R-:W-:Y:S02]  /*4a30*/  @P0 MOV R2, R4 ;  /* 0x0000000400020202 */ /* 0x000fe40000000f00 */
[----:B------:R-:W-:Y:S01]  /*4a40*/  @P0 R2UR UR4, R0 ;  /* 0x00000000000402ca */ /* 0x000fe200000e0000 */
[----:B------:R-:W-:Y:S01]  /*4a50*/  VIADD R0, R8, 0x110 ;  /* 0x0000011008007836 */ /* 0x000fe20000000000 */
[----:B------:R-:W-:Y:S02]  /*4a60*/  @P0 LOP3.LUT R4, R5, 0xffff, RZ, 0xc0, !PT ;  /* 0x0000ffff05040812 */ /* 0x000fe400078ec0ff */
[----:B------:R-:W-:Y:S02]  /*4a70*/  @P0 R2UR UR6, R2 ;  /* 0x00000000020602ca */ /* 0x000fe400000e0000 */
[----:B------:R-:W-:Y:S02]  /*4a80*/  PRMT R0, RZ, 0x654, R0 ;  /* 0x00000654ff007816 */ /* 0x000fe40000000000 */
[----:B------:R-:W-:Y:S02]  /*4a90*/  @P0 R2UR UR5, R4 ;  /* 0x00000000040502ca */ /* 0x000fe400000e0000 */
[----:B------:R2:W-:Y:S03]  /*4aa0*/  SYNCS.ARRIVE.TRANS64.RED.A1T0 RZ, [R0+URZ], RZ ;  /* 0x000000ff00ff79a7 */ /* 0x0005e600081004ff */
[----:B------:R-:W-:Y:S04]  /*4ab0*/  @UP2 UMOV UR29, UR4 ;  /* 0x00000004001d2c82 */ /* 0x000fe80008000000 */
[----:B------:R-:W-:Y:S04]  /*4ac0*/  @UP2 UMOV UR14, UR6 ;  /* 0x00000006000e2c82 */ /* 0x000fe80008000000 */
[----:B------:R-:W-:Y:S01]  /*4ad0*/  @UP2 UMOV UR13, UR5 ;  /* 0x00000005000d2c82 */ /* 0x000fe20008000000 */
[----:B------:R-:W-:Y:S05]  /*4ae0*/  BRA.U !UP0, `(.L_x_93) ;  /* 0x0000000108c07547 */ /* 0x000fea000b800000 */
[----:B------:R-:W-:Y:S02]  /*4af0*/  UIMAD.WIDE.U32 UR18, UR13, UR51, URZ ;  /* 0x000000330d1272a5 */ /* 0x000fe4000f8e00ff */
[----:B------:R-:W-:Y:S02]  /*4b00*/  UP2UR UR16, UPR, URZ, 0x4 ;  /* 0x00000004ff107883 */ /* 0x000fe40008000000 */
[----:B------:R-:W-:Y:S02]  /*4b10*/  UISETP.NE.AND UP2, UPT, UR50, 0x1, UPT ;  /* 0x000000013200788c */ /* 0x000fe4000bf45270 */
[----:B------:R-:W-:Y:S02]  /*4b20*/  UIMAD.WIDE.U32 UR26, UR14, UR48, URZ ;  /* 0x000000300e1a72a5 */ /* 0x000fe4000f8e00ff */
[----:B------:R-:W-:Y:S02]  /*4b30*/  USEL UR4, UR37, UR43, !UP2 ;  /* 0x0000002b25047287 */ /* 0x000fe4000d000000 */
[----:B------:R-:W-:Y:S02]  /*4b40*/  UISETP.NE.AND UP0, UPT, UR15, 0x1, UPT ;  /* 0x000000010f00788c */ /* 0x000fe4000bf05270 */
[----:B------:R-:W-:Y:S02]  /*4b50*/  UP2UR UR20, UPR, URZ, 0x2 ;  /* 0x00000002ff147883 */ /* 0x000fe40008000000 */
[----:B------:R-:W-:Y:S02]  /*4b60*/  UISETP.NE.AND UP1, UPT, UR42, 0x1, UPT ;  /* 0x000000012a00788c */ /* 0x000fe4000bf25270 */
[----:B-1----:R-:W-:Y:S02]  /*4b70*/  UIMAD.WIDE.U32 UR8, UR4, UR22, URZ ;  /* 0x00000016040872a5 */ /* 0x002fe4000f8e00ff */
[----:B------:R-:W-:Y:S01]  /*4b80*/  USEL UR7, UR40, UR44, !UP0 ;  /* 0x0000002c28077287 */ /* 0x000fe2000c000000 */
[----:B------:R-:W-:Y:S02]  /*4b90*/  UMOV UR5, UR19 ;  /* 0x0000001300057c82 */ /* 0x000fe40008000000 */
[----:B------:R-:W-:Y:S02]  /*4ba0*/  USHF.R.U32.HI UR6, URZ, UR47, UR5 ;  /* 0x0000002fff067299 */ /* 0x000fe40008011605 */
[----:B------:R-:W-:Y:S02]  /*4bb0*/  UIMAD.WIDE.U32 UR10, UR7, UR22, URZ ;  /* 0x00000016070a72a5 */ /* 0x000fe4000f8e00ff */
[----:B------:R-:W-:Y:S02]  /*4bc0*/  USEL UR6, UR13, UR6, !UP2 ;  /* 0x000000060d067287 */ /* 0x000fe4000d000000 */
[----:B------:R-:W-:Y:S01]  /*4bd0*/  UISETP.NE.AND UP2, UPT, UR16, URZ, UPT ;  /* 0x000000ff1000728c */ /* 0x000fe2000bf45270 */
[----:B------:R-:W-:Y:S02]  /*4be0*/  UMOV UR5, UR27 ;  /* 0x0000001b00057c82 */ /* 0x000fe40008000000 */
[----:B------:R-:W-:Y:S03]  /*4bf0*/  USHF.R.U32.HI UR12, URZ, UR49, UR5 ;  /* 0x00000031ff0c7299 */ /* 0x000fe60008011605 */
[----:B------:R-:W-:Y:S02]  /*4c00*/  UMOV UR5, UR9 ;  /* 0x0000000900057c82 */ /* 0x000fe40008000000 */
[----:B------:R-:W-:Y:S03]  /*4c10*/  @UP1 USHF.R.U32.HI UR4, URZ, UR23, UR5 ;  /* 0x00000017ff041299 */ /* 0x000fe60008011605 */
[----:B------:R-:W-:Y:S01]  /*4c20*/  UMOV UR5, UR11 ;  /* 0x0000000b00057c82 */ /* 0x000fe20008000000 */
[----:B------:R-:W-:Y:S02]  /*4c30*/  UIMAD UR4, UR42, UR4, URZ ;  /* 0x000000042a0472a4 */ /* 0x000fe4000f8e02ff */
[----:B------:R-:W-:Y:S02]  /*4c40*/  @UP1 USHF.R.U32.HI UR7, URZ, UR23, UR5 ;  /* 0x00000017ff071299 */ /* 0x000fe40008011605 */
[----:B------:R-:W-:Y:S02]  /*4c50*/  USEL UR5, UR14, UR12, !UP0 ;  /* 0x0000000c0e057287 */ /* 0x000fe4000c000000 */
[----:B------:R-:W-:Y:S02]  /*4c60*/  UIMAD.WIDE.U32 UR10, UR6, UR22, URZ ;  /* 0x00000016060a72a5 */ /* 0x000fe4000f8e00ff */
[----:B------:R-:W-:Y:S02]  /*4c70*/  UIMAD UR8, UR42, UR7, URZ ;  /* 0x000000072a0872a4 */ /* 0x000fe4000f8e02ff */
[----:B------:R-:W-:Y:S03]  /*4c80*/  UISETP.GE.AND UP0, UPT, UR6, UR4, UPT ;  /* 0x000000040600728c */ /* 0x000fe6000bf06270 */
[----:B------:R-:W-:Y:S01]  /*4c90*/  UMOV UR4, UR11 ;  /* 0x0000000b00047c82 */ /* 0x000fe20008000000 */
[----:B------:R-:W-:Y:S02]  /*4ca0*/  UISETP.GE.OR UP0, UPT, UR5, UR8, UP0 ;  /* 0x000000080500728c */ /* 0x000fe40008706670 */
[----:B------:R-:W-:Y:S02]  /*4cb0*/  USHF.R.U32.HI UR4, URZ, UR23, UR4 ;  /* 0x00000017ff047299 */ /* 0x000fe40008011604 */
[----:B------:R-:W-:Y:S02]  /*4cc0*/  UIMAD.WIDE.U32 UR8, UR5, UR22, URZ ;  /* 0x00000016050872a5 */ /* 0x000fe4000f8e00ff */
[----:B------:R-:W-:Y:S04]  /*4cd0*/  USEL UR10, UR6, UR4, !UP1 ;  /* 0x00000004060a7287 */ /* 0x000fe8000c800000 */
[----:B------:R-:W-:Y:S01]  /*4ce0*/  UIADD3 UR11, UPT, UPT, -UR10, URZ, URZ ;  /* 0x000000ff0a0b7290 */ /* 0x000fe2000fffe1ff */
[----:B------:R-:W-:Y:S02]  /*4cf0*/  @!UP0 UMOV UR4, UR9 ;  /* 0x0000000900048c82 */ /* 0x000fe40008000000 */
[----:B------:R-:W-:Y:S02]  /*4d00*/  @!UP0 USHF.R.U32.HI UR4, URZ, UR23, UR4 ;  /* 0x00000017ff048299 */ /* 0x000fe40008011604 */
[----:B------:R-:W-:Y:S02]  /*4d10*/  UIMAD UR8, UR42, UR11, UR6 ;  /* 0x0000000b2a0872a4 */ /* 0x000fe4000f8e0206 */
[----:B------:R-:W-:Y:S02]  /*4d20*/  @!UP0 USEL UR4, UR5, UR4, !UP1 ;  /* 0x0000000405048287 */ /* 0x000fe4000c800000 */
[----:B------:R-:W-:Y:S02]  /*4d30*/  UISETP.NE.AND UP1, UPT, UR20, URZ, UPT ;  /* 0x000000ff1400728c */ /* 0x000fe4000bf25270 */
[----:B------:R-:W-:Y:S02]  /*4d40*/  @!UP0 UIMAD UR8, UR7, UR8, UR4 ;  /* 0x00000008070882a4 */ /* 0x000fe4000f8e0204 */
[----:B------:R-:W-:Y:S02]  /*4d50*/  @!UP0 UIADD3 UR9, UPT, UPT, UR10, -UR4, URZ ;  /* 0x800000040a098290 */ /* 0x000fe4000fffe0ff */
[----:B------:R-:W-:Y:S02]  /*4d60*/  UIADD3 UR4, UPT, UPT, -UR5, URZ, URZ ;  /* 0x000000ff05047290 */ /* 0x000fe4000fffe1ff */
[----:B------:R-:W-:Y:S02]  /*4d70*/  UIADD3 UR7, UPT, UPT, -UR6, URZ, URZ ;  /* 0x000000ff06077290 */ /* 0x000fe4000fffe1ff */
[----:B------:R-:W-:Y:S02]  /*4d80*/  @!UP0 UIMAD UR6, UR9, UR42, UR5 ;  /* 0x0000002a090682a4 */ /* 0x000fe4000f8e0205 */
[----:B------:R-:W-:Y:S02]  /*4d90*/  UIMAD UR14, UR15, UR4, UR14 ;  /* 0x000000040f0e72a4 */ /* 0x000fe4000f8e020e */
[----:B------:R-:W-:Y:S01]  /*4da0*/  UIMAD UR13, UR50, UR7, UR13 ;  /* 0x00000007320d72a4 */ /* 0x000fe2000f8e020d */
[----:B------:R-:W-:Y:S02]  /*4db0*/  @!UP0 UMOV UR5, UR8 ;  /* 0x0000000800058c82 */ /* 0x000fe40008000000 */
[----:B------:R-:W-:Y:S02]  /*4dc0*/  UIMAD UR14, UR5, UR15, UR14 ;  /* 0x0000000f050e72a4 */ /* 0x000fe4000f8e020e */
[----:B------:R-:W-:Y:S11]  /*4dd0*/  UIMAD UR13, UR6, UR50, UR13 ;  /* 0x00000032060d72a4 */ /* 0x000ff6000f8e020d */
[----:B------:R-:W-:Y:S01]  /*4de0*/  @!UPT UIADD3 URZ, UPT, UPT, URZ, URZ, URZ ;  /* 0x000000fffffff290 */ /* 0x000fe2000fffe0ff */
.L_x_93:
[----:B------:R-:W3:Y:S01]  /*4df0*/  @!UP3 LDCU.128 UR8, c[0x0][0xb10] ;  /* 0x00016200ff08b7ac */ /* 0x000ee20008000c00 */
[----:B------:R-:W-:Y:S02]  /*4e00*/  ISETP.NE.U32.AND P0, PT, RZ, UR38, PT ;  /* 0x00000026ff007c0c */ /* 0x000fe4000bf05070 */
[----:B------:R-:W-:Y:S02]  /*4e10*/  SHF.L.U32 R4, R11, 0x1f, RZ ;  /* 0x0000001f0b047819 */ /* 0x000fe400000006ff */
[----:B------:R-:W-:Y:S01]  /*4e20*/  ISETP.NE.AND.EX P0, PT, RZ, UR39, PT, P0 ;  /* 0x00000027ff007c0c */ /* 0x000fe2000bf05300 */
[----:B------:R-:W4:Y:S01]  /*4e30*/  @!UP3 LDCU UR5, c[0x0][0xb0c] ;  /* 0x00016180ff05b7ac */ /* 0x000f220008000800 */
[----:B------:R-:W-:Y:S02]  /*4e40*/  USHF.L.U32 UR35, UR30, 0x7, URZ ;  /* 0x000000071e237899 */ /* 0x000fe400080006ff */
[----:B------:R-:W-:Y:S02]  /*4e50*/  USHF.L.U32 UR34, UR31, 0x8, URZ ;  /* 0x000000081f227899 */ /* 0x000fe400080006ff */
[----:B---3--:R-:W-:Y:S07]  /*4e60*/  UIMAD.WIDE.U32 UR6, UR14, UR8, URZ ;  /* 0x000000080e0672a5 */ /* 0x008fee000f8e00ff */
[----:B------:R-:W-:Y:S01]  /*4e70*/  @!UP3 UMOV UR4, UR7 ;  /* 0x000000070004bc82 */ /* 0x000fe20008000000 */
[----:B----4-:R-:W-:Y:S02]  /*4e80*/  @!UP3 UISETP.NE.AND UP0, UPT, UR5, 0x1, UPT ;  /* 0x000000010500b88c */ /* 0x010fe4000bf05270 */
[----:B------:R-:W-:Y:S02]  /*4e90*/  @!UP3 USHF.R.U32.HI UR4, URZ, UR9, UR4 ;  /* 0x00000009ff04b299 */ /* 0x000fe40008011604 */
[----:B------:R-:W-:Y:S02]  /*4ea0*/  UIMAD.WIDE.U32 UR6, UR13, UR11, URZ ;  /* 0x0000000b0d0672a5 */ /* 0x000fe4000f8e00ff */
[----:B------:R-:W-:Y:S02]  /*4eb0*/  @!UP3 USEL UR8, UR14, UR4, !UP0 ;  /* 0x000000040e08b287 */ /* 0x000fe4000c000000 */
[----:B------:R-:W-:Y:S03]  /*4ec0*/  @!UP3 UISETP.NE.AND UP0, UPT, UR10, 0x1, UPT ;  /* 0x000000010a00b88c */ /* 0x000fe6000bf05270 */
[----:B------:R-:W-:Y:S02]  /*4ed0*/  @!UP3 UMOV UR6, UR7 ;  /* 0x000000070006bc82 */ /* 0x000fe40008000000 */
[----:B------:R-:W3:Y:S02]  /*4ee0*/  @!UP3 LDCU UR4, c[0x0][0xb20] ;  /* 0x00016400ff04b7ac */ /* 0x000ee40008000800 */
[----:B---3--:R-:W-:Y:S04]  /*4ef0*/  @!UP3 USHF.R.U32.HI UR6, URZ, UR4, UR6 ;  /* 0x00000004ff06b299 */ /* 0x008fe80008011606 */
[----:B------:R-:W-:Y:S04]  /*4f00*/  @!UP3 USEL UR6, UR13, UR6, !UP0 ;  /* 0x000000060d06b287 */ /* 0x000fe8000c000000 */
[----:B------:R-:W-:Y:S02]  /*4f10*/  @!UP3 UIADD3 UR4, UPT, UPT, -UR8, UR6, URZ ;  /* 0x000000060804b290 */ /* 0x000fe4000fffe1ff */
[----:B------:R-:W-:Y:S02]  /*4f20*/  @!UP3 UIADD3 UR6, UPT, UPT, UR8, -UR6, URZ ;  /* 0x800000060806b290 */ /* 0x000fe4000fffe0ff */
[----:B------:R-:W-:Y:S02]  /*4f30*/  @!UP3 UIMAD UR14, UR4, UR5, UR14 ;  /* 0x00000005040eb2a4 */ /* 0x000fe4000f8e020e */
[----:B------:R-:W-:Y:S01]  /*4f40*/  @!UP3 UIMAD UR13, UR6, UR10, UR13 ;  /* 0x0000000a060db2a4 */ /* 0x000fe2000f8e020d */
[----:B------:R-:W-:Y:S11]  /*4f50*/  BRA.U UP4, `(.L_x_94) ;  /* 0x0000000104107547 */ /* 0x000ff6000b800000 */
[----:B--2---:R-:W-:Y:S04]  /*4f60*/  MOV R0, UR46 ;  /* 0x0000002e00007c02 */ /* 0x004fe80008000f00 */
[----:B------:R-:W-:Y:S04]  /*4f70*/  SHF.L.U32 R5, R0, 0x1f, RZ ;  /* 0x0000001f00057819 */ /* 0x000fe800000006ff */
[----:B------:R-:W2:Y:S02]  /*4f80*/  SYNCS.PHASECHK.TRANS64.TRYWAIT P1, [UR21+0xf8], R5 ;  /* 0x0000f805ff0075a7 */ /* 0x000ea40008021115 */
[----:B--2---:R-:W-:Y:S05]  /*4f90*/  @!P1 BRA `(.L_x_95) ;  /* 0x0000007800f89947 */ /* 0x004fea0003800000 */
.L_x_94:
[----:B------:R-:W-:Y:S05]  /*4fa0*/  BRA.U !UP6, `(.L_x_96) ;  /* 0x000000010e387547 */ /* 0x000fea000b800000 */
[----:B------:R-:W-:Y:S01]  /*4fb0*/  UPLOP3.LUT UP1, UPT, UPT, UPT, UP5, 0x80, 0x8 ;  /* 0x000000000008789c */ /* 0x000fe20003f2f050 */
[----:B--2---:R-:W-:Y:S01]  /*4fc0*/  HFMA2 R0, -RZ, RZ, 0, 5.9604644775390625e-08 ;  /* 0x00000001ff007431 */ /* 0x004fe200000001ff */
[----:B------:R-:W2:Y:S01]  /*4fd0*/  LDCU.64 UR8, c[0x0][0x358] ;  /* 0x00006b00ff0877ac */ /* 0x000ea20008000a00 */
[----:B------:R-:W-:Y:S03]  /*4fe0*/  IMAD.MOV.U32 R158, RZ, RZ, 0x1 ;  /* 0x00000001ff9e7424 */ /* 0x000fe600078e00ff */
[----:B------:R-:W-:Y:S05]  /*4ff0*/  PLOP3.LUT P1, PT, PT, PT, UP1, 0x80, 0x8 ;  /* 0x000000000008781c */ /* 0x000fea0003f2f018 */
[----:B------:R-:W3:Y:S01]  /*5000*/  @UP1 LDCU.64 UR4, c[0x0][0x888] ;  /* 0x00011100ff0417ac */ /* 0x000ee20008000a00 */
[----:B------:R-:W-:Y:S07]  /*5010*/  @UP1 UIMAD UR6, UR36, UR38, URZ ;  /* 0x00000026240612a4 */ /* 0x000fee000f8e02ff */
[----:B------:R-:W-:Y:S01]  /*5020*/  @!P1 PRMT R158, R0, 0x7610, R158 ;  /* 0x00007610009e9816 */ /* 0x000fe2000000009e */
[----:B---3--:R-:W-:Y:S06]  /*5030*/  @UP1 UIMAD.WIDE UR4, UR6, 0x4, UR4 ;  /* 0x00000004060418a5 */ /* 0x008fec000f8e0204 */
[----:B------:R-:W-:Y:S01]  /*5040*/  IMAD.U32 R6, RZ, RZ, UR4 ;  /* 0x00000004ff067e24 */ /* 0x000fe2000f8e00ff */
[----:B------:R-:W-:Y:S04]  /*5050*/  MOV R7, UR5 ;  /* 0x0000000500077c02 */ /* 0x000fe80008000f00 */
[----:B------:R-:W3:Y:S01]  /*5060*/  @!UP1 LDCU UR4, c[0x0][0x880] ;  /* 0x00011000ff0497ac */ /* 0x000ee20008000800 */
[----:B--2--5:R4:W5:Y:S02]  /*5070*/  @P1 LDG.E R73, desc[UR8][R6.64] ;  /* 0x0000000806491981 */ /* 0x024964000c1e1900 */
[----:B---34-:R-:W-:Y:S07]  /*5080*/  @!P1 IMAD.U32 R73, RZ, RZ, UR4 ;  /* 0x00000004ff499e24 */ /* 0x018fee000f8e00ff */
.L_x_96:
[----:B-----5:R-:W-:Y:S01]  /*5090*/  @!P0 FSETP.EQ.AND P2, PT, R73, RZ, PT ;  /* 0x000000ff4900820b */ /* 0x020fe20003f42000 */
[----:B------:R-:W-:Y:S01]  /*50a0*/  @!UPT UIADD3 URZ, UPT, UPT, URZ, URZ, URZ ;  /* 0x000000fffffff290 */ /* 0x000fe2000fffe0ff */
[----:B------:R-:W-:Y:S11]  /*50b0*/  @!P0 BRA `(.L_x_97) ;  /* 0x0000000000148947 */ /* 0x000ff60003800000 */
[----:B------:R-:W-:Y:S02]  /*50c0*/  LOP3.LUT P0, RZ, R158, 0xff, RZ, 0xc0, !PT ;  /* 0x000000ff9eff7812 */ /* 0x000fe4000780c0ff */
[----:B------:R-:W-:Y:S04]  /*50d0*/  PLOP3.LUT P2, PT, PT, PT, UP1, 0x80, 0x8 ;  /* 0x000000000008781c */ /* 0x000fe80003f4f018 */
[----:B------:R-:W-:Y:S07]  /*50e0*/  PLOP3.LUT P2, PT, P2, PT, PT, 0x8, 0x80 ;  /* 0x000000000080781c */ /* 0x000fee000174e170 */
[----:B------:R-:W-:Y:S11]  /*50f0*/  @P0 FSETP.EQ.AND P2, PT, R73, RZ, PT ;  /* 0x000000ff4900020b */ /* 0x000ff60003f42000 */
[----:B------:R-:W-:Y:S02]  /*5100*/  @!UPT UIADD3 URZ, UPT, UPT, URZ, URZ, URZ ;  /* 0x000000fffffff290 */ /* 0x000fe4000fffe0ff */
.L_x_97:
[----:B------:R-:W3:Y:S01]  /*5110*/  SYNCS.PHASECHK.TRANS64.TRYWAIT P0, [UR21+0xd0], R4 ;  /* 0x0000d004ff0075a7 */ /* 0x000ee20008001115 */
[----:B------:R-:W-:Y:S04]  /*5120*/  ELECT P1, URZ, PT ;  /* 0x0000000000ff782f */ /* 0x000fe80003820000 */
[----:B------:R-:W-:Y:S01]  /*5130*/  PLOP3.LUT P1, PT, P2, P1, PT, 0xf2, 0x2f ;  /* 0x00000000002f781c */ /* 0x000fe20001723e72 */
[----:B------:R-:W-:Y:S01]  /*5140*/  @!UPT UIADD3 URZ, UPT, UPT, URZ, URZ, URZ ;  /* 0x000000fffffff290 */ /* 0x000fe2000fffe0ff */
[----:B---3--:R-:W-:Y:S11]  /*5150*/  @!P0 BRA `(.L_x_98) ;  /* 0x0000007800a08947 */ /* 0x008ff60003800000 */
.L_x_195:
[----:B------:R-:W-:Y:S01]  /*5160*/  @!P1 IADD3 R2, P0, PT, R12, 0x580, RZ ;  /* 0x000005800c029810 */ /* 0x000fe20007f1e0ff */
[----:B------:R-:W-:Y:S01]  /*5170*/  VOTEU.ALL UP0, P1 ;  /* 0x0000000000ff7886 */ /* 0x000fe20000800000 */
[----:B------:R-:W-:Y:S01]  /*5180*/  UMOV UR6, 0x0 ;  /* 0x0000000000067882 */ /* 0x000fe20000000000 */
[----:B------:R-:W-:Y:S01]  /*5190*/  UMOV UR7, 0x10000000 ;  /* 0x1000000000077882 */ /* 0x000fe20000000000 */
[----:B------:R-:W-:Y:S01]  /*51a0*/  @!P1 R2UR UR5, R2 ;  /* 0x00000000020592ca */ /* 0x000fe200000e0000 */
[----:B--2---:R-:W-:Y:S01]  /*51b0*/  @!P1 IMAD.X R0, RZ, RZ, R13, P0 ;  /* 0x000000ffff009224 */ /* 0x004fe200000e060d */
[----:B------:R-:W-:Y:S01]  /*51c0*/  @!UP0 UIADD3 UR32, UPT, UPT, UR21, 0x200, URZ ;  /* 0x0000020015208890 */ /* 0x000fe2000fffe0ff */
[----:B------:R-:W-:Y:S03]  /*51d0*/  VOTEU.ALL UP0, P1 ;  /* 0x0000000000ff7886 */ /* 0x000fe60000800000 */
[----:B------:R-:W-:Y:S01]  /*51e0*/  @!P1 R2UR UR4, R0 ;  /* 0x00000000000492ca */ /* 0x000fe200000e0000 */
[----:B------:R-:W-:Y:S06]  /*51f0*/  @!P1 IMAD.MOV.U32 R0, RZ, RZ, 0x2000 ;  /* 0x00002000ff009424 */ /* 0x000fec00078e00ff */
[----:B------:R-:W-:Y:S06]  /*5200*/  IMAD.U32 R6, RZ, RZ, UR5 ;  /* 0x00000005ff067e24 */ /* 0x000fec000f8e00ff */
[----:B------:R-:W-:Y:S01]  /*5210*/  IMAD.U32 R7, RZ, RZ, UR4 ;  /* 0x00000004ff077e24 */ /* 0x000fe2000f8e00ff */
[----:B------:R-:W-:Y:S04]  /*5220*/  @!P1 R2UR UR4, R6 ;  /* 0x00000000060492ca */ /* 0x000fe800000e0000 */
[----:B------:R-:W-:Y:S11]  /*5230*/  @!P1 R2UR UR5, R7 ;  /* 0x00000000070592ca */ /* 0x000ff600000e0000 */
[----:B------:R-:W-:Y:S02]  /*5240*/  @!UPT UIADD3 URZ, UPT, UPT, URZ, URZ, URZ ;  /* 0x000000fffffff290 */ /* 0x000fe4000fffe0ff */
[----:B------:R2:W-:Y:S01]  /*5250*/  @!UP0 UTMALDG.3D [UR32], [UR4], desc[UR6] ;  /* 0x00000620040085b4 */ /* 0x0005e20008011000 */
[----:B------:R3:W-:Y:S01]  /*5260*/  @!P1 SYNCS.ARRIVE.TRANS64.RED.A0TR RZ, [UR21+0xb0], R0 ;  /* 0x0000b000ffff99a7 */ /* 0x0007e20008300415 */
[----:B--2---:R-:W-:Y:S09]  /*5270*/  UPRMT UR4, UR45, 0x654, UR33 ;  /* 0x000006542d047896 */ /* 0x004ff20008000021 */
[----:B------:R-:W-:Y:S01]  /*5280*/  SYNCS.ARRIVE.TRANS64.RED.A1T0 RZ, [UR4], RZ ;  /* 0x000000ffffff79a7 */ /* 0x000fe20008100404 */
[----:B------:R-:W2:Y:S02]  /*5290*/  SYNCS.PHASECHK.TRANS64.TRYWAIT P0, [UR21+0xd8], R4 ;  /* 0x0000d804ff0075a7 */ /* 0x000ea40008001115 */
[----:B--23--:R-:W-:Y:S05]  /*52a0*/  @!P0 BRA `(.L_x_99) ;  /* 0x0000007800648947 */ /* 0x00cfea0003800000 */
.L_x_197:
[----:B------:R-:W-:Y:S01]  /*52b0*/  @!P1 IADD3 R2, P0, PT, R12, 0x580, RZ ;  /* 0x000005800c029810 */ /* 0x000fe20007f1e0ff */
[----:B------:R-:W-:Y:S01]  /*52c0*/  VOTEU.ALL UP0, P1 ;  /* 0x0000000000ff7886 */ /* 0x000fe20000800000 */
[----:B------:R-:W-:Y:S01]  /*52d0*/  UMOV UR6, 0x0 ;  /* 0x0000000000067882 */ /* 0x000fe20000000000 */
[----:B------:R-:W-:Y:S01]  /*52e0*/  UMOV UR7, 0x10000000 ;  /* 0x1000000000077882 */ /* 0x000fe20000000000 */
[----:B------:R-:W-:Y:S01]  /*52f0*/  @!P1 R2UR UR5, R2 ;  /* 0x00000000020592ca */ /* 0x000fe200000e0000 */
[----:B------:R-:W-:Y:S01]  /*5300*/  @!P1 IMAD.X R0, RZ, RZ, R13, P0 ;  /* 0x000000ffff009224 */ /* 0x000fe200000e060d */
[----:B------:R-:W-:Y:S02]  /*5310*/  @!UP0 UIADD3 UR26, UPT, UPT, UR34, 0x40, URZ ;  /* 0x00000040221a8890 */ /* 0x000fe4000fffe0ff */
[----:B------:R-:W-:Y:S02]  /*5320*/  @!UP0 UIADD3 UR24, UPT, UPT, UR21, 0x2200, URZ ;  /* 0x0000220015188890 */ /* 0x000fe4000fffe0ff */
[----:B------:R-:W-:Y:S01]  /*5330*/  @!P1 R2UR UR4, R0 ;  /* 0x00000000000492ca */ /* 0x000fe200000e0000 */
[----:B------:R-:W-:Y:S01]  /*5340*/  VOTEU.ALL UP0, P1 ;  /* 0x0000000000ff7886 */ /* 0x000fe20000800000 */
[----:B------:R-:W-:Y:S01]  /*5350*/  UMOV UR27, UR35 ;  /* 0x00000023001b7c82 */ /* 0x000fe20008000000 */
[----:B------:R-:W-:Y:S01]  /*5360*/  UMOV UR28, UR36 ;  /* 0x00000024001c7c82 */ /* 0x000fe20008000000 */
[----:B------:R-:W-:Y:S03]  /*5370*/  @!P1 IMAD.MOV.U32 R0, RZ, RZ, 0x2000 ;  /* 0x00002000ff009424 */ /* 0x000fe600078e00ff */
[----:B------:R-:W-:Y:S06]  /*5380*/  IMAD.U32 R6, RZ, RZ, UR5 ;  /* 0x00000005ff067e24 */ /* 0x000fec000f8e00ff */
[----:B------:R-:W-:Y:S01]  /*5390*/  IMAD.U32 R7, RZ, RZ, UR4 ;  /* 0x00000004ff077e24 */ /* 0x000fe2000f8e00ff */
[----:B------:R-:W-:Y:S04]  /*53a0*/  @!P1 R2UR UR4, R6 ;  /* 0x00000000060492ca */ /* 0x000fe800000e0000 */
[----:B------:R-:W-:Y:S11]  /*53b0*/  @!P1 R2UR UR5, R7 ;  /* 0x00000000070592ca */ /* 0x000ff600000e0000 */
[----:B------:R-:W-:Y:S02]  /*53c0*/  @!UPT UIADD3 URZ, UPT, UPT, URZ, URZ, URZ ;  /* 0x000000fffffff290 */ /* 0x000fe4000fffe0ff */
[----:B------:R3:W-:Y:S01]  /*53d0*/  @!UP0 UTMALDG.3D [UR24], [UR4], desc[UR6] ;  /* 0x00000618040085b4 */ /* 0x0007e20008011000 */
[----:B------:R4:W-:Y:S01]  /*53e0*/  @!P1 SYNCS.ARRIVE.TRANS64.RED.A0TR RZ, [UR21+0xb8], R0 ;  /* 0x0000b800ffff99a7 */ /* 0x0009e20008300415 */
[----:B---3--:R-:W-:Y:S09]  /*53f0*/  UPRMT UR4, UR45, 0x654, UR25 ;  /* 0x000006542d047896 */ /* 0x008ff20008000019 */
[----:B------:R-:W-:Y:S01]  /*5400*/  SYNCS.ARRIVE.TRANS64.RED.A1T0 RZ, [UR4], RZ ;  /* 0x000000ffffff79a7 */ /* 0x000fe20008100404 */
[----:B------:R-:W3:Y:S02]  /*5410*/  SYNCS.PHASECHK.TRANS64.TRYWAIT P0, [UR21+0xe0], R4 ;  /* 0x0000e004ff0075a7 */ /* 0x000ee40008001115 */
[----:B---34-:R-:W-:Y:S05]  /*5420*/  @!P0 BRA `(.L_x_100) ;  /* 0x00000078001c8947 */ /* 0x018fea0003800000 */
.L_x_199:
[----:B------:R-:W-:Y:S01]  /*5430*/  @!P1 IADD3 R2, P0, PT, R12, 0x580, RZ ;  /* 0x000005800c029810 */ /* 0x000fe20007f1e0ff */
[----:B------:R-:W-:Y:S01]  /*5440*/  VOTEU.ALL UP0, P1 ;  /* 0x0000000000ff7886 */ /* 0x000fe20000800000 */
[----:B------:R-:W-:Y:S01]  /*5450*/  UMOV UR6, 0x0 ;  /* 0x0000000000067882 */ /* 0x000fe20000000000 */
[----:B------:R-:W-:Y:S01]  /*5460*/  UMOV UR7, 0x10000000 ;  /* 0x1000000000077882 */ /* 0x000fe20000000000 */
[----:B------:R-:W-:Y:S01]  /*5470*/  @!P1 R2UR UR5, R2 ;  /* 0x00000000020592ca */ /* 0x000fe200000e0000 */
[----:B------:R-:W-:Y:S01]  /*5480*/  @!P1 IMAD.X R0, RZ, RZ, R13, P0 ;  /* 0x000000ffff009224 */ /* 0x000fe200000e060d */
[----:B------:R-:W-:Y:S01]  /*5490*/  @!UP0 UIADD3 UR18, UPT, UPT, UR34, 0x80, URZ ;  /* 0x0000008022128890 */ /* 0x000fe2000fffe0ff */
[----:B------:R-:W-:Y:S01]  /*54a0*/  VIADD R10, R10, 0x1 ;  /* 0x000000010a0a7836 */ /* 0x000fe20000000000 */
        /* <DEDUP_REMOVED lines=17> */
.L_x_201:
[----:B------:R-:W-:Y:S01]  /*55c0*/  @!P1 IADD3 R2, P0, PT, R12, 0x580, RZ ;  /* 0x000005800c029810 */ /* 0x000fe20007f1e0ff */
[----:B------:R-:W-:Y:S01]  /*55d0*/  VOTEU.ALL UP0, P1 ;  /* 0x0000000000ff7886 */ /* 0x000fe20000800000 */
[----:B------:R-:W-:Y:S01]  /*55e0*/  UMOV UR6, 0x0 ;  /* 0x0000000000067882 */ /* 0x000fe20000000000 */
[----:B------:R-:W-:Y:S01]  /*55f0*/  UMOV UR7, 0x10000000 ;  /* 0x1000000000077882 */ /* 0x000fe20000000000 */
[----:B------:R-:W-:Y:S01]  /*5600*/  @!P1 R2UR UR5, R2 ;  /* 0x00000000020592ca */ /* 0x000fe200000e0000 */
[----:B------:R-:W-:Y:S01]  /*5610*/  @!P1 IMAD.X R0, RZ, RZ, R13, P0 ;  /* 0x000000ffff009224 */ /* 0x000fe200000e060d */
[----:B------:R-:W-:Y:S01]  /*5620*/  @!UP0 UIADD3 UR10, UPT, UPT, UR34, 0xc0, URZ ;  /* 0x000000c0220a8890 */ /* 0x000fe2000fffe0ff */
[----:B------:R-:W-:Y:S01]  /*5630*/  R2UR UR18, R160 ;  /* 0x00000000a01272ca */ /* 0x000fe200000e0000 */
[----:B------:R-:W-:Y:S01]  /*5640*/  @!UP0 UIADD3 UR8, UPT, UPT, UR21, 0x6200, URZ ;  /* 0x0000620015088890 */ /* 0x000fe2000fffe0ff */
[----:B------:R-:W-:Y:S01]  /*5650*/  R2UR UR16, R161 ;  /* 0x00000000a11072ca */ /* 0x000fe200000e0000 */
[----:B------:R-:W-:Y:S01]  /*5660*/  @!UP0 UIADD3 UR9, UPT, UPT, UR21, 0xc8, URZ ;  /* 0x000000c815098890 */ /* 0x000fe2000fffe0ff */
[----:B------:R-:W-:Y:S01]  /*5670*/  @!P1 R2UR UR4, R0 ;  /* 0x00000000000492ca */ /* 0x000fe200000e0000 */
[----:B------:R-:W-:Y:S01]  /*5680*/  VOTEU.ALL UP0, P1 ;  /* 0x0000000000ff7886 */ /* 0x000fe20000800000 */
[----:B------:R-:W-:Y:S01]  /*5690*/  UMOV UR11, UR35 ;  /* 0x00000023000b7c82 */ /* 0x000fe20008000000 */
[----:B------:R-:W-:Y:S01]  /*56a0*/  UMOV UR12, UR36 ;  /* 0x00000024000c7c82 */ /* 0x000fe20008000000 */
[C---:B------:R-:W-:Y:S01]  /*56b0*/  ISETP.NE.AND P0, PT, R10.reuse, 0x2, PT ;  /* 0x000000020a00780c */ /* 0x040fe20003f05270 */
[----:B------:R-:W-:Y:S01]  /*56c0*/  UMOV UR36, UR29 ;  /* 0x0000001d00247c82 */ /* 0x000fe20008000000 */
[----:B--2---:R-:W-:Y:S01]  /*56d0*/  IMAD.U32 R4, RZ, RZ, UR5 ;  /* 0x00000005ff047e24 */ /* 0x004fe2000f8e00ff */
[----:B------:R-:W-:Y:S01]  /*56e0*/  LOP3.LUT R11, R11, 0x1, RZ, 0x3c, !PT ;  /* 0x000000010b0b7812 */ /* 0x000fe200078e3cff */
[----:B------:R-:W-:Y:S01]  /*56f0*/  UPLOP3.LUT UP4, UPT, UPT, UPT, UPT, 0x80, 0x8 ;  /* 0x000000000008789c */ /* 0x000fe20003f8f070 */
[----:B------:R-:W-:Y:S01]  /*5700*/  SEL R0, RZ, 0x1, P0 ;  /* 0x00000001ff007807 */ /* 0x000fe20000000000 */
[----:B------:R-:W-:Y:S01]  /*5710*/  UIADD3 UR31, UPT, UPT, UR13, UR18, URZ ;  /* 0x000000120d1f7290 */ /* 0x000fe2000fffe0ff */
[----:B------:R-:W-:Y:S01]  /*5720*/  SEL R10, R10, RZ, P0 ;  /* 0x000000ff0a0a7207 */ /* 0x000fe20000000000 */
[----:B------:R-:W-:Y:S01]  /*5730*/  UIADD3 UR30, UPT, UPT, UR14, UR16, URZ ;  /* 0x000000100e1e7290 */ /* 0x000fe2000fffe0ff */
[----:B------:R-:W-:Y:S01]  /*5740*/  IMAD.U32 R5, RZ, RZ, UR4 ;  /* 0x00000004ff057e24 */ /* 0x000fe2000f8e00ff */
[----:B------:R-:W-:Y:S02]  /*5750*/  @!P1 R2UR UR4, R4 ;  /* 0x00000000040492ca */ /* 0x000fe400000e0000 */
[----:B------:R-:W-:Y:S02]  /*5760*/  LOP3.LUT R9, R9, R0, RZ, 0x3c, !PT ;  /* 0x0000000009097212 */ /* 0x000fe400078e3cff */
[----:B------:R-:W-:Y:S11]  /*5770*/  @!P1 R2UR UR5, R5 ;  /* 0x00000000050592ca */ /* 0x000ff600000e0000 */
[----:B------:R-:W-:Y:S02]  /*5780*/  @!UPT UIADD3 URZ, UPT, UPT, URZ, URZ, URZ ;  /* 0x000000fffffff290 */ /* 0x000fe4000fffe0ff */
[----:B------:R2:W-:Y:S01]  /*5790*/  @!UP0 UTMALDG.3D [UR8], [UR4], desc[UR6] ;  /* 0x00000608040085b4 */ /* 0x0005e20008011000 */
[----:B------:R2:W-:Y:S01]  /*57a0*/  @!P1 SYNCS.ARRIVE.TRANS64.RED.A0TR RZ, [UR21+0xc8], R3 ;  /* 0x0000c803ffff99a7 */ /* 0x0005e20008300415 */
[----:B------:R-:W-:Y:S01]  /*57b0*/  SYNCS.ARRIVE.TRANS64.RED.A1T0 RZ, [UR41], RZ ;  /* 0x000000ffffff79a7 */ /* 0x000fe20008100429 */
[----:B------:R-:W-:Y:S05]  /*57c0*/  BRA.U UP2, `(.L_x_102) ;  /* 0xfffffff1024c7547 */ /* 0x000fea000b83ffff */
[----:B--2---:R-:W-:-:S04]  /*57d0*/  SHF.L.U32 R3, R11, 0x1f, RZ ;  /* 0x0000001f0b037819 */ /* 0x004fc800000006ff */
[----:B------:R-:W2:Y:S02]  /*57e0*/  SYNCS.PHASECHK.TRANS64.TRYWAIT P0, [UR21+0xd0], R3 ;  /* 0x0000d003ff0075a7 */ /* 0x000ea40008001115 */
[----:B--2---:R-:W-:Y:S05]  /*57f0*/  @!P0 BRA `(.L_x_103) ;  /* 0x0000007400588947 */ /* 0x004fea0003800000 */
.L_x_203:
[----:B------:R-:W3:Y:S02]  /*5800*/  SYNCS.PHASECHK.TRANS64.TRYWAIT P0, [UR21+0xd8], R3 ;  /* 0x0000d803ff0075a7 */ /* 0x000ee40008001115 */
[----:B---3--:R-:W-:Y:S05]  /*5810*/  @!P0 BRA `(.L_x_104) ;  /* 0x0000007400688947 */ /* 0x008fea0003800000 */
.L_x_205:
[----:B------:R-:W3:Y:S02]  /*5820*/  SYNCS.PHASECHK.TRANS64.TRYWAIT P0, [UR21+0xe0], R3 ;  /* 0x0000e003ff0075a7 */ /* 0x000ee40008001115 */
[----:B---3--:R-:W-:Y:S05]  /*5830*/  @!P0 BRA `(.L_x_105) ;  /* 0x0000007400788947 */ /* 0x008fea0003800000 */
.L_x_207:
[----:B--2---:R-:W-:-:S07]  /*5840*/  MOV R0, UR21 ;  /* 0x0000001500007c02 */ /* 0x004fce0008000f00 */
.L_x_106:
[----:B--2---:R-:W-:-:S04]  /*5850*/  SHF.L.U32 R3, R11, 0x1f, RZ ;  /* 0x0000001f0b037819 */ /* 0x004fc800000006ff */
[----:B------:R2:W3:Y:S03]  /*5860*/  SYNCS.PHASECHK.TRANS64.TRYWAIT P0, [R0+URZ+0xe8], R3 ;  /* 0x0000e803000075a7 */ /* 0x0004e600080011ff */
[----:B---3--:R-:W-:Y:S05]  /*5870*/  @!P0 NANOSLEEP.SYNCS 0x989680 ;  /* 0x009896800000895d */ /* 0x008fea0003900000 */
[----:B------:R-:W3:Y:S02]  /*5880*/  @!P0 SYNCS.PHASECHK.TRANS64 P0, [R0+URZ+0xe8], R3 ;  /* 0x0000e803000085a7 */ /* 0x000ee400080010ff */
[----:B-1-3--:R-:W-:Y:S05]  /*5890*/  @P0 EXIT ;  /* 0x000000000000094d */ /* 0x00afea0003800000 */
[----:B------:R-:W-:Y:S05]  /*58a0*/  BRA `(.L_x_106) ;  /* 0xfffffffc00e87947 */ /* 0x000fea000383ffff */
.L_x_91:
[----:B------:R-:W-:-:S06]  /*58b0*/  UISETP.GE.AND UP0, UPT, UR18, 0x4, UPT ;  /* 0x000000041200788c */ /* 0x000fcc000bf06270 */
[----:B------:R-:W-:-:S13]  /*58c0*/  PLOP3.LUT P0, PT, PT, PT, UP0, 0x80, 0x8 ;  /* 0x000000000008781c */ /* 0x000fda0003f0f008 */
[----:B-1----:R-:W-:Y:S05]  /*58d0*/  @!P0 EXIT ;  /* 0x000000000000894d */ /* 0x002fea0003800000 */
[----:B------:R-:W-:Y:S01]  /*58e0*/  BAR.SYNC.DEFER_BLOCKING 0x6, 0xa0 ;  /* 0x0182800000007b1d */ /* 0x000fe20000010000 */
[C---:B------:R-:W-:Y:S01]  /*58f0*/  IMAD.SHL.U32 R4, R172.reuse, 0x40, RZ ;  /* 0x00000040ac047824 */ /* 0x040fe200078e00ff */
[C---:B------:R-:W-:Y:S01]  /*5900*/  LOP3.LUT R176, R172.reuse, 0x60, RZ, 0xc0, !PT ;  /* 0x00000060acb07812 */ /* 0x040fe200078ec0ff */
[C---:B------:R-:W-:Y:S01]  /*5910*/  IMAD.SHL.U32 R137, R172.reuse, 0x8, RZ ;  /* 0x00000008ac897824 */ /* 0x040fe200078e00ff */
[C---:B------:R-:W-:Y:S01]  /*5920*/  LOP3.LUT R174, R172.reuse, 0x2, RZ, 0xc0, !PT ;  /* 0x00000002acae7812 */ /* 0x040fe200078ec0ff */
[----:B------:R-:W-:Y:S01]  /*5930*/  IMAD.U32 R69, R172, 0x10000, RZ ;  /* 0x00010000ac457824 */ /* 0x000fe200078e00ff */
[----:B------:R-:W-:Y:S02]  /*5940*/  UMOV UR44, 0x400 ;  /* 0x00000400002c7882 */ /* 0x000fe40000000000 */
[----:B------:R-:W1:Y:S01]  /*5950*/  LDC.64 R156, c[0x0][0x8b0] ;  /* 0x00022c00ff9c7b82 */ /* 0x000e620000000a00 */
[----:B------:R-:W-:Y:S01]  /*5960*/  ULEA UR44, UR45, UR44, 0x18 ;  /* 0x0000002c2d2c7291 */ /* 0x000fe2000f8ec0ff */
[----:B------:R-:W-:Y:S01]  /*5970*/  LOP3.LUT R6, R4, 0x180, RZ, 0xc0, !PT ;  /* 0x0000018004067812 */ /* 0x000fe200078ec0ff */
[----:B------:R-:W-:Y:S01]  /*5980*/  HFMA2 R164, -RZ, RZ, 0, 0 ;  /* 0x00000000ffa47431 */ /* 0x000fe200000001ff */
[----:B------:R-:W-:Y:S01]  /*5990*/  LOP3.LUT R172, R172, 0x4, RZ, 0xc0, !PT ;  /* 0x00000004acac7812 */ /* 0x000fe200078ec0ff */
[----:B------:R-:W-:Y:S01]  /*59a0*/  UIADD3 UR4, UPT, UPT, UR44, 0x8200, URZ ;  /* 0x000082002c047890 */ /* 0x000fe2000fffe0ff */
[----:B------:R-:W-:Y:S01]  /*59b0*/  LOP3.LUT R137, R6, 0x30, R137, 0xf8, !PT ;  /* 0x0000003006897812 */ /* 0x000fe200078ef889 */
[----:B------:R-:W-:Y:S01]  /*59c0*/  UIADD3 UR5, UPT, UPT, UR44, 0x200, URZ ;  /* 0x000002002c057890 */ /* 0x000fe2000fffe0ff */
[----:B------:R-:W2:Y:S01]  /*59d0*/  LDC.64 R138, c[0x0][0x8a8] ;  /* 0x00022a00ff8a7b82 */ /* 0x000ea20000000a00 */
[----:B------:R-:W-:Y:S01]  /*59e0*/  LOP3.LUT R69, R69, 0x600000, RZ, 0xc0, !PT ;  /* 0x0060000045457812 */ /* 0x000fe200078ec0ff */
[----:B------:R-:W-:Y:S01]  /*59f0*/  IMAD.MOV.U32 R68, RZ, RZ, RZ ;  /* 0x000000ffff447224 */ /* 0x000fe200078e00ff */
[----:B------:R-:W-:Y:S01]  /*5a00*/  LOP3.LUT R137, R137, 0x1e40, R4, 0xf8, !PT ;  /* 0x00001e4089897812 */ /* 0x000fe200078ef804 */
[----:B------:R-:W-:Y:S01]  /*5a10*/  IMAD.MOV.U32 R170, RZ, RZ, RZ ;  /* 0x000000ffffaa7224 */ /* 0x000fe200078e00ff */
[----:B------:R-:W-:Y:S01]  /*5a20*/  CS2R R168, SRZ ;  /* 0x0000000000a87805 */ /* 0x000fe2000001ff00 */
[----:B------:R-:W-:Y:S01]  /*5a30*/  IMAD.MOV.U32 R167, RZ, RZ, RZ ;  /* 0x000000ffffa77224 */ /* 0x000fe200078e00ff */
[----:B------:R-:W-:Y:S01]  /*5a40*/  IADD3 R171, PT, PT, -R172, 0x2, RZ ;  /* 0x00000002acab7810 */ /* 0x000fe20007ffe1ff */
[----:B------:R-:W-:Y:S01]  /*5a50*/  VIADD R173, R137, UR44 ;  /* 0x0000002c89ad7c36 */ /* 0x000fe20008000000 */
[----:B------:R-:W3:Y:S01]  /*5a60*/  LDS R0, [UR44+0x190] ;  /* 0x0001902cff007984 */ /* 0x000ee20008000800 */
[----:B------:R-:W-:Y:S01]  /*5a70*/  IADD3 R166, PT, PT, -R174, RZ, RZ ;  /* 0x000000ffaea67210 */ /* 0x000fe20007ffe1ff */
[----:B------:R-:W-:Y:S01]  /*5a80*/  IMAD.U32 R177, RZ, RZ, UR5 ;  /* 0x00000005ffb17e24 */ /* 0x000fe2000f8e00ff */
[----:B------:R-:W-:Y:S01]  /*5a90*/  MOV R175, UR4 ;  /* 0x0000000400af7c02 */ /* 0x000fe20008000f00 */
[----:B------:R-:W-:Y:S01]  /*5aa0*/  IMAD.MOV R165, RZ, RZ, -R172 ;  /* 0x000000ffffa57224 */ /* 0x000fe200078e0aac */
[----:B------:R-:W4:Y:S01]  /*5ab0*/  LDCU UR58, c[0x0][0x370] ;  /* 0x00006e00ff3a77ac */ /* 0x000f220008000800 */
[----:B------:R-:W-:Y:S01]  /*5ac0*/  VIADD R173, R173, 0x200 ;  /* 0x00000200adad7836 */ /* 0x000fe20000000000 */
[----:B------:R-:W1:Y:S01]  /*5ad0*/  LDCU.64 UR62, c[0x0][0x348] ;  /* 0x00006900ff3e77ac */ /* 0x000e620008000a00 */
[----:B------:R-:W1:Y:S01]  /*5ae0*/  LDCU UR43, c[0x0][0xb0c] ;  /* 0x00016180ff2b77ac */ /* 0x000e620008000800 */
[----:B------:R-:W1:Y:S01]  /*5af0*/  LDCU UR39, c[0x0][0xb30] ;  /* 0x00016600ff2777ac */ /* 0x000e620008000800 */
[----:B------:R-:W1:Y:S01]  /*5b00*/  LDCU.64 UR56, c[0x0][0x888] ;  /* 0x00011100ff3877ac */ /* 0x000e620008000a00 */
[----:B------:R-:W1:Y:S01]  /*5b10*/  LDCU.64 UR40, c[0x0][0xb28] ;  /* 0x00016500ff2877ac */ /* 0x000e620008000a00 */
[----:B------:R-:W1:Y:S01]  /*5b20*/  LDCU.64 UR60, c[0x0][0x890] ;  /* 0x00011200ff3c77ac */ /* 0x000e620008000a00 */
[----:B------:R-:W1:Y:S01]  /*5b30*/  LDCU.128 UR52, c[0x0][0xb10] ;  /* 0x00016200ff3477ac */ /* 0x000e620008000c00 */
[----:B------:R-:W1:Y:S02]  /*5b40*/  LDCU UR47, c[0x0][0x374] ;  /* 0x00006e80ff2f77ac */ /* 0x000e640008000800 */
[----:B-1234-:R-:W-:-:S07]  /*5b50*/  IADD3 R69, PT, PT, R0, R69, RZ ;  /* 0x0000004500457210 */ /* 0x01efce0007ffe0ff */
.L_x_151:
[C---:B------:R-:W-:Y:S02]  /*5b60*/  LEA R3, R164.reuse, UR44, 0x3 ;  /* 0x0000002ca4037c11 */ /* 0x040fe4000f8e18ff */
[----:B------:R-:W-:Y:S02]  /*5b70*/  SHF.L.U32 R0, R169, 0x1f, RZ ;  /* 0x0000001fa9007819 */ /* 0x000fe400000006ff */
[----:B------:R-:W-:Y:S02]  /*5b80*/  LEA R5, R164, UR44, 0x4 ;  /* 0x0000002ca4057c11 */ /* 0x000fe4000f8e20ff */
[----:B-1----:R-:W1:Y:S02]  /*5b90*/  SYNCS.PHASECHK.TRANS64.TRYWAIT P0, [R3+URZ+0x100], R0 ;  /* 0x00010000030075a7 */ /* 0x002e6400080011ff */
[----:B-1----:R-:W-:Y:S05]  /*5ba0*/  @!P0 BRA `(.L_x_107) ;  /* 0x0000007000b48947 */ /* 0x002fea0003800000 */
.L_x_208:
        /* <DEDUP_REMOVED lines=11> */
[----:B------:R-:W-:Y:S01]  /*5c60*/  PLOP3.LUT P0, PT, PT, PT, UP1, 0x80, 0x8 ;  /* 0x000000000008781c */ /* 0x000fe20003f0f018 */
[----:B------:R-:W-:Y:S11]  /*5c70*/  UP2UR UR46, UPR, URZ, 0x2 ;  /* 0x00000002ff2e7883 */ /* 0x000ff60008000000 */
[----:B------:R-:W-:Y:S01]  /*5c80*/  @!UPT UIADD3 URZ, UPT, UPT, URZ, URZ, URZ ;  /* 0x000000fffffff290 */ /* 0x000fe2000fffe0ff */
[----:B-1----:R-:W-:Y:S02]  /*5c90*/  @P0 SHF.R.U32.HI R0, RZ, 0x10, R5 ;  /* 0x00000010ff000819 */ /* 0x002fe40000011605 */
        /* <DEDUP_REMOVED lines=12> */
[----:B------:R-:W2:Y:S01]  /*5d60*/  LDCU UR12, c[0x0][0xb20] ;  /* 0x00016400ff0c77ac */ /* 0x000ea20008000800 */
[----:B------:R-:W-:Y:S02]  /*5d70*/  UIMAD.WIDE.U32 UR4, UR47, UR55, URZ ;  /* 0x000000372f0472a5 */ /* 0x000fe4000f8e00ff */
[----:B------:R-:W-:Y:S02]  /*5d80*/  UIMAD.WIDE.U32 UR6, UR58, UR52, URZ ;  /* 0x000000343a0672a5 */ /* 0x000fe4000f8e00ff */
[----:B------:R-:W-:Y:S02]  /*5d90*/  UISETP.NE.AND UP0, UPT, UR54, 0x1, UPT ;  /* 0x000000013600788c */ /* 0x000fe4000bf05270 */
[----:B------:R-:W-:Y:S02]  /*5da0*/  UIMAD.WIDE.U32 UR8, UR37, UR55, URZ ;  /* 0x00000037250872a5 */ /* 0x000fe4000f8e00ff */
[----:B------:R-:W-:Y:S02]  /*5db0*/  UIMAD.WIDE.U32 UR10, UR38, UR52, URZ ;  /* 0x00000034260a72a5 */ /* 0x000fe4000f8e00ff */
[----:B------:R-:W-:Y:S02]  /*5dc0*/  UISETP.NE.AND UP1, UPT, UR43, 0x1, UPT ;  /* 0x000000012b00788c */ /* 0x000fe4000bf25270 */
[----:B------:R-:W-:Y:S01]  /*5dd0*/  UISETP.NE.AND UP2, UPT, UR42, 0x1, UPT ;  /* 0x000000012a00788c */ /* 0x000fe2000bf45270 */
[----:B------:R-:W-:Y:S02]  /*5de0*/  UMOV UR4, UR5 ;  /* 0x0000000500047c82 */ /* 0x000fe40008000000 */
[----:B--2---:R-:W-:Y:S03]  /*5df0*/  USHF.R.U32.HI UR5, URZ, UR12, UR4 ;  /* 0x0000000cff057299 */ /* 0x004fe60008011604 */
[----:B------:R-:W-:Y:S02]  /*5e00*/  UMOV UR4, UR7 ;  /* 0x0000000700047c82 */ /* 0x000fe40008000000 */
[----:B------:R-:W-:Y:S02]  /*5e10*/  USHF.R.U32.HI UR7, URZ, UR53, UR4 ;  /* 0x00000035ff077299 */ /* 0x000fe40008011604 */
[----:B------:R-:W-:Y:S02]  /*5e20*/  USEL UR4, UR47, UR5, !UP0 ;  /* 0x000000052f047287 */ /* 0x000fe4000c000000 */
[----:B------:R-:W-:Y:S01]  /*5e30*/  USEL UR7, UR58, UR7, !UP1 ;  /* 0x000000073a077287 */ /* 0x000fe2000c800000 */
[----:B------:R-:W-:Y:S01]  /*5e40*/  UMOV UR5, UR9 ;  /* 0x0000000900057c82 */ /* 0x000fe20008000000 */
[----:B------:R-:W-:Y:S02]  /*5e50*/  UIMAD.WIDE.U32 UR8, UR4, UR40, URZ ;  /* 0x00000028040872a5 */ /* 0x000fe4000f8e00ff */
[----:B------:R-:W-:Y:S03]  /*5e60*/  USHF.R.U32.HI UR6, URZ, UR12, UR5 ;  /* 0x0000000cff067299 */ /* 0x000fe60008011605 */
[----:B------:R-:W-:Y:S01]  /*5e70*/  UMOV UR5, UR11 ;  /* 0x0000000b00057c82 */ /* 0x000fe20008000000 */
[----:B------:R-:W-:Y:S02]  /*5e80*/  UIMAD.WIDE.U32 UR10, UR7, UR40, URZ ;  /* 0x00000028070a72a5 */ /* 0x000fe4000f8e00ff */
[----:B------:R-:W-:Y:S02]  /*5e90*/  USHF.R.U32.HI UR12, URZ, UR53, UR5 ;  /* 0x00000035ff0c7299 */ /* 0x000fe40008011605 */
[----:B------:R-:W-:Y:S01]  /*5ea0*/  USEL UR6, UR37, UR6, !UP0 ;  /* 0x0000000625067287 */ /* 0x000fe2000c000000 */
[----:B------:R-:W-:Y:S02]  /*5eb0*/  UMOV UR5, UR9 ;  /* 0x0000000900057c82 */ /* 0x000fe40008000000 */
[----:B------:R-:W-:Y:S01]  /*5ec0*/  UMOV UR10, UR11 ;  /* 0x0000000b000a7c82 */ /* 0x000fe20008000000 */
[----:B------:R-:W-:Y:S02]  /*5ed0*/  @UP2 USHF.R.U32.HI UR4, URZ, UR41, UR5 ;  /* 0x00000029ff042299 */ /* 0x000fe40008011605 */
[----:B------:R-:W-:Y:S02]  /*5ee0*/  @UP2 USHF.R.U32.HI UR7, URZ, UR41, UR10 ;  /* 0x00000029ff072299 */ /* 0x000fe4000801160a */
[----:B------:R-:W-:Y:S02]  /*5ef0*/  UIMAD UR4, UR42, UR4, URZ ;  /* 0x000000042a0472a4 */ /* 0x000fe4000f8e02ff */
[----:B------:R-:W-:Y:S02]  /*5f00*/  UIMAD.WIDE.U32 UR10, UR6, UR40, URZ ;  /* 0x00000028060a72a5 */ /* 0x000fe4000f8e00ff */
[----:B------:R-:W-:Y:S02]  /*5f10*/  USEL UR5, UR38, UR12, !UP1 ;  /* 0x0000000c26057287 */ /* 0x000fe4000c800000 */
[----:B------:R-:W-:Y:S02]  /*5f20*/  UIMAD UR8, UR42, UR7, URZ ;  /* 0x000000072a0872a4 */ /* 0x000fe4000f8e02ff */
[----:B------:R-:W-:Y:S03]  /*5f30*/  UISETP.GE.AND UP0, UPT, UR6, UR4, UPT ;  /* 0x000000040600728c */ /* 0x000fe6000bf06270 */
[----:B------:R-:W-:Y:S01]  /*5f40*/  UMOV UR4, UR11 ;  /* 0x0000000b00047c82 */ /* 0x000fe20008000000 */
[----:B------:R-:W-:Y:S02]  /*5f50*/  UISETP.GE.OR UP0, UPT, UR5, UR8, UP0 ;  /* 0x000000080500728c */ /* 0x000fe40008706670 */
[----:B------:R-:W-:Y:S02]  /*5f60*/  USHF.R.U32.HI UR4, URZ, UR41, UR4 ;  /* 0x00000029ff047299 */ /* 0x000fe40008011604 */
[----:B------:R-:W-:Y:S02]  /*5f70*/  UIMAD.WIDE.U32 UR8, UR5, UR40, URZ ;  /* 0x00000028050872a5 */ /* 0x000fe4000f8e00ff */
[----:B------:R-:W-:Y:S02]  /*5f80*/  USEL UR11, UR6, UR4, !UP2 ;  /* 0x00000004060b7287 */ /* 0x000fe4000d000000 */
[----:B------:R-:W-:Y:S02]  /*5f90*/  UIADD3 UR8, UPT, UPT, -UR5, URZ, URZ ;  /* 0x000000ff05087290 */ /* 0x000fe4000fffe1ff */
[----:B------:R-:W-:Y:S01]  /*5fa0*/  UIADD3 UR10, UPT, UPT, -UR11, URZ, URZ ;  /* 0x000000ff0b0a7290 */ /* 0x000fe2000fffe1ff */
[----:B------:R-:W-:Y:S01]  /*5fb0*/  @!UP0 UMOV UR4, UR9 ;  /* 0x0000000900048c82 */ /* 0x000fe20008000000 */
[----:B------:R-:W-:Y:S02]  /*5fc0*/  UIADD3 UR9, UPT, UPT, -UR6, URZ, URZ ;  /* 0x000000ff06097290 */ /* 0x000fe4000fffe1ff */
[----:B------:R-:W-:Y:S02]  /*5fd0*/  @!UP0 USHF.R.U32.HI UR4, URZ, UR41, UR4 ;  /* 0x00000029ff048299 */ /* 0x000fe40008011604 */
[----:B------:R-:W-:Y:S02]  /*5fe0*/  UIMAD UR10, UR42, UR10, UR6 ;  /* 0x0000000a2a0a72a4 */ /* 0x000fe4000f8e0206 */
[----:B------:R-:W-:Y:S04]  /*5ff0*/  @!UP0 USEL UR4, UR5, UR4, !UP2 ;  /* 0x0000000405048287 */ /* 0x000fe8000d000000 */
[----:B------:R-:W-:Y:S02]  /*6000*/  @!UP0 UIMAD UR10, UR7, UR10, UR4 ;  /* 0x0000000a070a82a4 */ /* 0x000fe4000f8e0204 */
[----:B------:R-:W-:Y:S02]  /*6010*/  @!UP0 UIADD3 UR11, UPT, UPT, UR11, -UR4, URZ ;  /* 0x800000040b0b8290 */ /* 0x000fe4000fffe0ff */
[----:B------:R-:W-:Y:S02]  /*6020*/  UIMAD UR7, UR43, UR8, UR38 ;  /* 0x000000082b0772a4 */ /* 0x000fe4000f8e0226 */
[----:B------:R-:W-:Y:S02]  /*6030*/  @!UP0 UIMAD UR6, UR11, UR42, UR5 ;  /* 0x0000002a0b0682a4 */ /* 0x000fe4000f8e0205 */
[----:B------:R-:W-:Y:S01]  /*6040*/  UIMAD UR4, UR54, UR9, UR37 ;  /* 0x00000009360472a4 */ /* 0x000fe2000f8e0225 */
[----:B------:R-:W-:Y:S02]  /*6050*/  @!UP0 UMOV UR5, UR10 ;  /* 0x0000000a00058c82 */ /* 0x000fe40008000000 */
[----:B------:R-:W-:Y:S02]  /*6060*/  UIMAD UR38, UR5, UR43, UR7 ;  /* 0x0000002b052672a4 */ /* 0x000fe4000f8e0207 */
[----:B------:R-:W-:Y:S11]  /*6070*/  UIMAD UR37, UR6, UR54, UR4 ;  /* 0x00000036062572a4 */ /* 0x000ff6000f8e0204 */
[----:B------:R-:W-:Y:S01]  /*6080*/  @!UPT UIADD3 URZ, UPT, UPT, URZ, URZ, URZ ;  /* 0x000000fffffff290 */ /* 0x000fe2000fffe0ff */
.L_x_108:
[----:B------:R-:W-:Y:S01]  /*6090*/  UISETP.NE.AND UP0, UPT, UR39, 0x1, UPT ;  /* 0x000000012700788c */ /* 0x000fe2000bf05270 */
[----:B------:R-:W-:Y:S01]  /*60a0*/  R2UR UR11, R177 ;  /* 0x00000000b10b72ca */ /* 0x000fe200000e0000 */
[----:B------:R-:W-:Y:S01]  /*60b0*/  USHF.L.U32 UR50, UR30, 0x7, URZ ;  /* 0x000000071e327899 */ /* 0x000fe200080006ff */
[----:B------:R-:W-:Y:S01]  /*60c0*/  IADD3 R164, PT, PT, R164, 0x1, RZ ;  /* 0x00000001a4a47810 */ /* 0x000fe20007ffe0ff */
[----:B------:R-:W-:Y:S07]  /*60d0*/  USHF.L.U32 UR49, UR31, 0x8, URZ ;  /* 0x000000081f317899 */ /* 0x000fee00080006ff */
[----:B------:R-:W2:Y:S01]  /*60e0*/  @!UP0 LDCU.128 UR12, c[0x0][0xb10] ;  /* 0x00016200ff0c87ac */ /* 0x000ea20008000c00 */
[----:B------:R-:W3:Y:S01]  /*60f0*/  @!UP0 LDCU UR5, c[0x0][0xb0c] ;  /* 0x00016180ff0587ac */ /* 0x000ee20008000800 */
[----:B------:R-:W4:Y:S01]  /*6100*/  @!UP0 LDCU UR10, c[0x0][0xb20] ;  /* 0x00016400ff0a87ac */ /* 0x000f220008000800 */
[----:B--2---:R-:W-:Y:S02]  /*6110*/  UIMAD.WIDE.U32 UR8, UR38, UR12, URZ ;  /* 0x0000000c260872a5 */ /* 0x004fe4000f8e00ff */
[----:B------:R-:W-:Y:S02]  /*6120*/  UIMAD.WIDE.U32 UR6, UR37, UR15, URZ ;  /* 0x0000000f250672a5 */ /* 0x000fe4000f8e00ff */
[----:B------:R-:W-:Y:S03]  /*6130*/  @!UP0 UISETP.NE.AND UP1, UPT, UR14, 0x1, UPT ;  /* 0x000000010e00888c */ /* 0x000fe6000bf25270 */
[----:B------:R-:W-:Y:S01]  /*6140*/  @!UP0 UMOV UR4, UR9 ;  /* 0x0000000900048c82 */ /* 0x000fe20008000000 */
[----:B---3--:R-:W-:Y:S02]  /*6150*/  @!UP0 UISETP.NE.AND UP2, UPT, UR5, 0x1, UPT ;  /* 0x000000010500888c */ /* 0x008fe4000bf45270 */
[----:B------:R-:W-:Y:S01]  /*6160*/  @!UP0 USHF.R.U32.HI UR4, URZ, UR13, UR4 ;  /* 0x0000000dff048299 */ /* 0x000fe20008011604 */
[----:B------:R-:W-:Y:S02]  /*6170*/  @!UP0 UMOV UR6, UR7 ;  /* 0x0000000700068c82 */ /* 0x000fe40008000000 */
[----:B----4-:R-:W-:Y:S02]  /*6180*/  @!UP0 USHF.R.U32.HI UR6, URZ, UR10, UR6 ;  /* 0x0000000aff068299 */ /* 0x010fe40008011606 */
[----:B------:R-:W-:Y:S02]  /*6190*/  @!UP0 USEL UR7, UR38, UR4, !UP2 ;  /* 0x0000000426078287 */ /* 0x000fe4000d000000 */
[----:B------:R-:W-:Y:S04]  /*61a0*/  @!UP0 USEL UR6, UR37, UR6, !UP1 ;  /* 0x0000000625068287 */ /* 0x000fe8000c800000 */
[----:B------:R-:W-:Y:S02]  /*61b0*/  @!UP0 UIADD3 UR4, UPT, UPT, -UR7, UR6, URZ ;  /* 0x0000000607048290 */ /* 0x000fe4000fffe1ff */
[----:B------:R-:W-:Y:S02]  /*61c0*/  @!UP0 UIADD3 UR6, UPT, UPT, UR7, -UR6, URZ ;  /* 0x8000000607068290 */ /* 0x000fe4000fffe0ff */
[----:B------:R-:W-:Y:S02]  /*61d0*/  @!UP0 UIMAD UR38, UR4, UR5, UR38 ;  /* 0x00000005042682a4 */ /* 0x000fe4000f8e0226 */
[----:B------:R-:W-:Y:S02]  /*61e0*/  @!UP0 UIMAD UR37, UR6, UR14, UR37 ;  /* 0x0000000e062582a4 */ /* 0x000fe4000f8e0225 */
[----:B------:R-:W-:Y:S09]  /*61f0*/  ULOP3.LUT UP0, URZ, UR11, 0x1b0, URZ, 0xc0, !UPT ;  /* 0x000001b00bff7892 */ /* 0x000ff2000f80c0ff */
[----:B------:R-:W-:Y:S05]  /*6200*/  BRA.U !UP0, `(.L_x_109) ;  /* 0x0000000108407547 */ /* 0x000fea000b800000 */
[----:B------:R-:W2:Y:S01]  /*6210*/  LDCU.64 UR8, c[0x4][0x88] ;  /* 0x01001100ff0877ac */ /* 0x000ea20008000a00 */
[----:B------:R-:W-:Y:S01]  /*6220*/  MOV R3, 0x0 ;  /* 0x0000000000037802 */ /* 0x000fe20000000f00 */
[----:B------:R-:W-:Y:S02]  /*6230*/  HFMA2 R12, -RZ, RZ, 0, 5.9604644775390625e-08 ;  /* 0x00000001ff0c7431 */ /* 0x000fe400000001ff */
[----:B------:R-:W-:Y:S02]  /*6240*/  IMAD.MOV.U32 R8, RZ, RZ, 0x70 ;  /* 0x00000070ff087424 */ /* 0x000fe400078e00ff */
[----:B------:R-:W-:Y:S01]  /*6250*/  IMAD.MOV.U32 R13, RZ, RZ, RZ ;  /* 0x000000ffff0d7224 */ /* 0x000fe200078e00ff */
[----:B------:R-:W3:Y:S01]  /*6260*/  LDCU.64 UR6, c[0x4][0x90] ;  /* 0x01001200ff0677ac */ /* 0x000ee20008000a00 */
[----:B------:R-:W4:Y:S01]  /*6270*/  LDC.64 R2, c[0x4][R3] ;  /* 0x0100000003027b82 */ /* 0x000f220000000a00 */
[----:B------:R-:W1:Y:S01]  /*6280*/  LDCU.64 UR4, c[0x4][0x8] ;  /* 0x01000100ff0477ac */ /* 0x000e620008000a00 */
[----:B--2---:R-:W-:Y:S01]  /*6290*/  MOV R5, UR9 ;  /* 0x0000000900057c02 */ /* 0x004fe20008000f00 */
[----:B------:R-:W-:Y:S01]  /*62a0*/  IMAD.U32 R4, RZ, RZ, UR8 ;  /* 0x00000008ff047e24 */ /* 0x000fe2000f8e00ff */
[----:B---3--:R-:W-:Y:S01]  /*62b0*/  MOV R7, UR7 ;  /* 0x0000000700077c02 */ /* 0x008fe20008000f00 */
[----:B------:R-:W-:Y:S01]  /*62c0*/  IMAD.U32 R6, RZ, RZ, UR6 ;  /* 0x00000006ff067e24 */ /* 0x000fe2000f8e00ff */
[----:B-1----:R-:W-:Y:S01]  /*62d0*/  MOV R11, UR5 ;  /* 0x00000005000b7c02 */ /* 0x002fe20008000f00 */
[----:B------:R-:W-:Y:S02]  /*62e0*/  IMAD.U32 R10, RZ, RZ, UR4 ;  /* 0x00000004ff0a7e24 */ /* 0x000fe4000f8e00ff */
[----:B------:R-:W-:Y:S07]  /*62f0*/  LEPC R20, `(.L_x_109) ;  /* 0x000000001014794e */ /* 0x000fee0000000000 */
[----:B----45:R-:W-:Y:S05]  /*6300*/  CALL.ABS.NOINC R2 ;  /* 0x0000000002007343 */ /* 0x030fea0003c00000 */
.L_x_109:
[----:B------:R-:W-:Y:S01]  /*6310*/  LOP3.LUT P0, RZ, R175, 0x1b0, RZ, 0xc0, !PT ;  /* 0x000001b0afff7812 */ /* 0x000fe2000780c0ff */
[----:B------:R-:W-:Y:S11]  /*6320*/  BSSY.RECONVERGENT B6, `(.L_x_110) ;  /* 0x0000013000067945 */ /* 0x000ff60003800200 */
[----:B------:R-:W-:Y:S01]  /*6330*/  @!UPT UIADD3 URZ, UPT, UPT, URZ, URZ, URZ ;  /* 0x000000fffffff290 */ /* 0x000fe2000fffe0ff */
[----:B------:R-:W-:Y:S05]  /*6340*/  @!P0 BRA `(.L_x_111) ;  /* 0x0000000000408947 */ /* 0x000fea0003800000 */
        /* <DEDUP_REMOVED lines=16> */
.L_x_111:
[----:B------:R-:W-:Y:S05]  /*6450*/  BSYNC.RECONVERGENT B6 ;  /* 0x0000000000067941 */ /* 0x000fea0003800200 */
.L_x_110:
[----:B------:R-:W-:Y:S01]  /*6460*/  R2UR UR4, R162 ;  /* 0x00000000a20472ca */ /* 0x000fe200000e0000 */
[----:B------:R-:W-:Y:S01]  /*6470*/  UISETP.NE.U32.AND UP0, UPT, UR60, URZ, UPT ;  /* 0x000000ff3c00728c */ /* 0x000fe2000bf05070 */
[----:B------:R-:W-:Y:S02]  /*6480*/  ISETP.NE.U32.AND P4, PT, R156, RZ, PT ;  /* 0x000000ff9c00720c */ /* 0x000fe40003f85070 */
[----:B------:R-:W-:Y:S01]  /*6490*/  ISETP.NE.U32.AND P2, PT, RZ, UR56, PT ;  /* 0x00000038ff007c0c */ /* 0x000fe2000bf45070 */
[----:B------:R-:W-:Y:S01]  /*64a0*/  UISETP.NE.AND.EX UP1, UPT, UR61, URZ, UPT, UP0 ;  /* 0x000000ff3d00728c */ /* 0x000fe2000bf25300 */
[----:B------:R-:W-:Y:S01]  /*64b0*/  ISETP.NE.AND.EX P4, PT, R157, RZ, PT, P4 ;  /* 0x000000ff9d00720c */ /* 0x000fe20003f85340 */
[----:B------:R-:W-:Y:S01]  /*64c0*/  UPLOP3.LUT UP0, UPT, UPT, UPT, UPT, 0x40, 0x4 ;  /* 0x000000000004789c */ /* 0x000fe20003f0e870 */
[----:B------:R-:W-:Y:S05]  /*64d0*/  ISETP.NE.AND.EX P2, PT, RZ, UR57, PT, P2 ;  /* 0x00000039ff007c0c */ /* 0x000fea000bf45320 */
[----:B------:R-:W-:Y:S06]  /*64e0*/  UISETP.NE.AND UP2, UPT, UR4, URZ, UPT ;  /* 0x000000ff0400728c */ /* 0x000fec000bf45270 */
[----:B------:R-:W-:Y:S05]  /*64f0*/  PLOP3.LUT P1, PT, PT, PT, UP2, 0x80, 0x8 ;  /* 0x000000000008781c */ /* 0x000fea0003f2f028 */
[----:B------:R-:W-:Y:S06]  /*6500*/  @UP2 UPLOP3.LUT UP0, UPT, UPT, UPT, UP1, 0x80, 0x8 ;  /* 0x000000000008289c */ /* 0x000fec0003f0f010 */
[----:B------:R-:W-:Y:S01]  /*6510*/  PLOP3.LUT P0, PT, PT, PT, UP0, 0x80, 0x8 ;  /* 0x000000000008781c */ /* 0x000fe20003f0f008 */
[----:B------:R-:W-:Y:S01]  /*6520*/  @!UPT UIADD3 URZ, UPT, UPT, URZ, URZ, URZ ;  /* 0x000000fffffff290 */ /* 0x000fe2000fffe0ff */
[----:B------:R-:W-:Y:S11]  /*6530*/  BRA.U !UP1, `(.L_x_112) ;  /* 0x00000001093c7547 */ /* 0x000ff6000b800000 */
[----:B------:R-:W-:Y:S01]  /*6540*/  UISETP.NE.U32.AND UP0, UPT, UR56, URZ, UPT ;  /* 0x000000ff3800728c */ /* 0x000fe2000bf05070 */
[----:B-1----:R-:W-:Y:S01]  /*6550*/  HFMA2 R0, -RZ, RZ, 0, 5.9604644775390625e-08 ;  /* 0x00000001ff007431 */ /* 0x002fe200000001ff */
[----:B------:R-:W1:Y:S01]  /*6560*/  LDCU.64 UR8, c[0x0][0x358] ;  /* 0x00006b00ff0877ac */ /* 0x000e620008000a00 */
[----:B------:R-:W-:Y:S01]  /*6570*/  IMAD.MOV.U32 R158, RZ, RZ, 0x1 ;  /* 0x00000001ff9e7424 */ /* 0x000fe200078e00ff */
[----:B------:R-:W-:Y:S06]  /*6580*/  UISETP.NE.AND.EX UP0, UPT, UR57, URZ, UPT, UP0 ;  /* 0x000000ff3900728c */ /* 0x000fec000bf05300 */
[----:B------:R-:W-:Y:S05]  /*6590*/  PLOP3.LUT P3, PT, PT, PT, UP0, 0x80, 0x8 ;  /* 0x000000000008781c */ /* 0x000fea0003f6f008 */
[----:B------:R-:W2:Y:S01]  /*65a0*/  @UP0 LDCU.64 UR4, c[0x0][0x888] ;  /* 0x00011100ff0407ac */ /* 0x000ea20008000a00 */
[----:B------:R-:W-:Y:S07]  /*65b0*/  @UP0 UIMAD UR6, UR36, UR60, URZ ;  /* 0x0000003c240602a4 */ /* 0x000fee000f8e02ff */
[----:B------:R-:W-:Y:S01]  /*65c0*/  @!P3 PRMT R158, R0, 0x7610, R158 ;  /* 0x00007610009eb816 */ /* 0x000fe2000000009e */
[----:B--2---:R-:W-:Y:S06]  /*65d0*/  @UP0 UIMAD.WIDE UR4, UR6, 0x4, UR4 ;  /* 0x00000004060408a5 */ /* 0x004fec000f8e0204 */
[----:B------:R-:W-:Y:S01]  /*65e0*/  IMAD.U32 R2, RZ, RZ, UR4 ;  /* 0x00000004ff027e24 */ /* 0x000fe2000f8e00ff */
[----:B------:R-:W-:Y:S04]  /*65f0*/  MOV R3, UR5 ;  /* 0x0000000500037c02 */ /* 0x000fe80008000f00 */
[----:B------:R-:W2:Y:S01]  /*6600*/  @!UP0 LDCU UR4, c[0x0][0x880] ;  /* 0x00011000ff0487ac */ /* 0x000ea20008000800 */
[----:B-1---5:R3:W5:Y:S02]  /*6610*/  @P3 LDG.E R73, desc[UR8][R2.64] ;  /* 0x0000000802493981 */ /* 0x022764000c1e1900 */
[----:B--23--:R-:W-:Y:S02]  /*6620*/  @!P3 IMAD.U32 R73, RZ, RZ, UR4 ;  /* 0x00000004ff49be24 */ /* 0x00cfe4000f8e00ff */
.L_x_112:
[----:B------:R-:W-:Y:S05]  /*6630*/  @!P4 BRA `(.L_x_113) ;  /* 0x000000000024c947 */ /* 0x000fea0003800000 */
[----:B------:R-:W-:Y:S01]  /*6640*/  ISETP.NE.U32.AND P3, PT, R138, RZ, PT ;  /* 0x000000ff8a00720c */ /* 0x000fe20003f65070 */
[----:B------:R-:W2:Y:S03]  /*6650*/  LDCU.64 UR4, c[0x0][0x358] ;  /* 0x00006b00ff0477ac */ /* 0x000ea60008000a00 */
[----:B------:R-:W-:Y:S11]  /*6660*/  ISETP.NE.AND.EX P3, PT, R139, RZ, PT, P3 ;  /* 0x000000ff8b00720c */ /* 0x000ff60003f65330 */
[----:B------:R-:W-:Y:S02]  /*6670*/  @!UPT UIADD3 URZ, UPT, UPT, URZ, URZ, URZ ;  /* 0x000000fffffff290 */ /* 0x000fe4000fffe0ff */
[----:B------:R-:W3:Y:S01]  /*6680*/  @P3 LDC.64 R2, c[0x0][0x8a8] ;  /* 0x00022a00ff023b82 */ /* 0x000ee20000000a00 */
[----:B-1----:R-:W-:Y:S04]  /*6690*/  @P3 IMAD R0, R156, UR36, RZ ;  /* 0x000000249c003c24 */ /* 0x002fe8000f8e02ff */
[----:B---3--:R-:W-:Y:S05]  /*66a0*/  @P3 IMAD.WIDE R2, R0, 0x4, R2 ;  /* 0x0000000400023825 */ /* 0x008fea00078e0202 */
[----:B--2--5:R2:W5:Y:S02]  /*66b0*/  @P3 LDG.E R70, desc[UR4][R2.64] ;  /* 0x0000000402463981 */ /* 0x024564000c1e1900 */
[----:B--2---:R-:W3:Y:S02]  /*66c0*/  @!P3 LDC R70, c[0x0][0x8a0] ;  /* 0x00022800ff46bb82 */ /* 0x004ee40000000800 */
.L_x_113:
[----:B-----5:R-:W-:Y:S01]  /*66d0*/  FSETP.NEU.AND P4, PT, R73, RZ, PT ;  /* 0x000000ff4900720b */ /* 0x020fe20003f8d000 */
[----:B------:R-:W-:Y:S01]  /*66e0*/  BSSY B1, `(.L_x_114) ;  /* 0x0000047000017945 */ /* 0x000fe20003800000 */
[----:B------:R-:W-:Y:S01]  /*66f0*/  SEL R5, RZ, 0xffffffff, P2 ;  /* 0xffffffffff057807 */ /* 0x000fe20001000000 */
[----:B------:R-:W-:Y:S01]  /*6700*/  IMAD.MOV.U32 R181, RZ, RZ, 0x1 ;  /* 0x00000001ffb57424 */ /* 0x000fe200078e00ff */
[----:B------:R-:W-:Y:S01]  /*6710*/  LOP3.LUT P3, RZ, R158, 0xff, RZ, 0xc0, !PT ;  /* 0x000000ff9eff7812 */ /* 0x000fe2000786c0ff */
[----:B------:R-:W-:Y:S01]  /*6720*/  IMAD R71, R68, 0x100, R69 ;  /* 0x0000010044477824 */ /* 0x000fe200078e0245 */
[----:B-1----:R-:W-:Y:S02]  /*6730*/  @P1 SEL R0, RZ, 0xffffffff, P4 ;  /* 0xffffffffff001807 */ /* 0x002fe40002000000 */
[----:B------:R-:W-:Y:S02]  /*6740*/  CS2R R154, SRZ ;  /* 0x00000000009a7805 */ /* 0x000fe4000001ff00 */
[----:B------:R-:W-:Y:S02]  /*6750*/  LEA R3, R168, UR44, 0x3 ;  /* 0x0000002ca8037c11 */ /* 0x000fe4000f8e18ff */
[----:B------:R-:W-:Y:S02]  /*6760*/  CS2R R152, SRZ ;  /* 0x0000000000987805 */ /* 0x000fe4000001ff00 */
[----:B------:R-:W-:Y:S02]  /*6770*/  @P0 SEL R0, R5, R0, !P3 ;  /* 0x0000000005000207 */ /* 0x000fe40005800000 */
[----:B------:R-:W-:Y:S02]  /*6780*/  CS2R R150, SRZ ;  /* 0x0000000000967805 */ /* 0x000fe4000001ff00 */
[----:B------:R-:W-:Y:S02]  /*6790*/  LEA R163, R68, UR44, 0x3 ;  /* 0x0000002c44a37c11 */ /* 0x000fe4000f8e18ff */
[----:B------:R-:W-:Y:S02]  /*67a0*/  CS2R R148, SRZ ;  /* 0x0000000000947805 */ /* 0x000fe4000001ff00 */
[----:B------:R-:W-:Y:S02]  /*67b0*/  @P1 LOP3.LUT R0, R0, 0x1, RZ, 0xc0, !PT ;  /* 0x0000000100001812 */ /* 0x000fe400078ec0ff */
[----:B------:R-:W-:Y:S02]  /*67c0*/  CS2R R146, SRZ ;  /* 0x0000000000927805 */ /* 0x000fe4000001ff00 */
[----:B------:R-:W-:Y:S02]  /*67d0*/  SHF.L.U32 R2, R170, 0x1f, RZ ;  /* 0x0000001faa027819 */ /* 0x000fe400000006ff */
[----:B------:R-:W-:Y:S02]  /*67e0*/  CS2R R144, SRZ ;  /* 0x0000000000907805 */ /* 0x000fe4000001ff00 */
[----:B------:R-:W-:Y:S02]  /*67f0*/  ISETP.NE.U32.OR P6, PT, R0, 0x1, !P1 ;  /* 0x000000010000780c */ /* 0x000fe40004fc5470 */
[----:B------:R-:W-:Y:S02]  /*6800*/  CS2R R142, SRZ ;  /* 0x00000000008e7805 */ /* 0x000fe4000001ff00 */
[----:B------:R-:W-:Y:S02]  /*6810*/  PLOP3.LUT P2, PT, PT, PT, UP1, 0x80, 0x8 ;  /* 0x000000000008781c */ /* 0x000fe40003f4f018 */
[----:B------:R-:W-:Y:S02]  /*6820*/  CS2R R140, SRZ ;  /* 0x00000000008c7805 */ /* 0x000fe4000001ff00 */
[----:B------:R-:W-:Y:S02]  /*6830*/  SEL R0, RZ, 0xffffffff, P4 ;  /* 0xffffffffff007807 */ /* 0x000fe40002000000 */
[----:B------:R-:W-:Y:S03]  /*6840*/  P2R R189, PR, RZ, 0x40 ;  /* 0x00000040ffbd7803 */ /* 0x000fe60000000000 */
[----:B------:R-:W-:Y:S04]  /*6850*/  @P6 SHF.L.U32 R4, R167, 0x1f, RZ ;  /* 0x0000001fa7046819 */ /* 0x000fe800000006ff */
[----:B------:R-:W-:Y:S01]  /*6860*/  @P2 SEL R0, R5, R0, !P3 ;  /* 0x0000000005002207 */ /* 0x000fe20005800000 */
[----:B------:R-:W1:Y:S03]  /*6870*/  @P6 SYNCS.PHASECHK.TRANS64.TRYWAIT P1, [R3+URZ+0xb0], R4 ;  /* 0x0000b004030065a7 */ /* 0x000e6600080211ff */
[----:B------:R-:W-:Y:S04]  /*6880*/  LOP3.LUT R0, R0, 0x1, RZ, 0xc0, !PT ;  /* 0x0000000100007812 */ /* 0x000fe800078ec0ff */
[----:B------:R-:W-:Y:S04]  /*6890*/  ISETP.NE.U32.AND P5, PT, R0, 0x1, PT ;  /* 0x000000010000780c */ /* 0x000fe80003fa5070 */
[----:B------:R-:W-:Y:S01]  /*68a0*/  P2R R182, PR, RZ, 0x20 ;  /* 0x00000020ffb67803 */ /* 0x000fe20000000000 */
[----:B------:R2:W4:Y:S01]  /*68b0*/  SYNCS.PHASECHK.TRANS64.TRYWAIT P0, [R163+URZ+0x120], R2 ;  /* 0x00012002a30075a7 */ /* 0x00052200080011ff */
[----:B-1----:R-:W-:Y:S01]  /*68c0*/  @P6 SEL R181, RZ, 0x1, !P1 ;  /* 0x00000001ffb56807 */ /* 0x002fe20004800000 */
[----:B--2---:R-:W-:Y:S06]  /*68d0*/  @!P6 BRA `(.L_x_115) ;  /* 0x00000000009ce947 */ /* 0x004fec0003800000 */
[----:B------:R-:W-:Y:S01]  /*68e0*/  @P5 IMAD R7, R168, 0x2000, R173 ;  /* 0x00002000a8075824 */ /* 0x000fe200078e02ad */
[----:B------:R-:W-:Y:S01]  /*68f0*/  ISETP.NE.AND P1, PT, R181, RZ, PT ;  /* 0x000000ffb500720c */ /* 0x000fe20003f25270 */
[----:B------:R-:W-:Y:S01]  /*6900*/  BSSY B0, `(.L_x_116) ;  /* 0x0000010000007945 */ /* 0x000fe20003800000 */
[----:B------:R-:W-:Y:S01]  /*6910*/  CS2R R142, SRZ ;  /* 0x00000000008e7805 */ /* 0x000fe2000001ff00 */
[--C-:B------:R-:W-:Y:S01]  /*6920*/  @P5 IMAD R6, R174, -0x10, R7.reuse ;  /* 0xfffffff0ae065824 */ /* 0x100fe200078e0207 */
[----:B------:R-:W-:Y:S01]  /*6930*/  CS2R R140, SRZ ;  /* 0x00000000008c7805 */ /* 0x000fe2000001ff00 */
[----:B------:R-:W-:Y:S01]  /*6940*/  @P5 IMAD R5, R172, -0x10, R7 ;  /* 0xfffffff0ac055824 */ /* 0x000fe200078e0207 */
[----:B------:R-:W-:Y:S01]  /*6950*/  CS2R R150, SRZ ;  /* 0x0000000000967805 */ /* 0x000fe2000001ff00 */
[----:B------:R-:W-:Y:S01]  /*6960*/  @P5 IMAD R4, R171, 0x10, R6 ;  /* 0x00000010ab045824 */ /* 0x000fe200078e0206 */
[----:B------:R-:W-:Y:S02]  /*6970*/  CS2R R148, SRZ ;  /* 0x0000000000947805 */ /* 0x000fe4000001ff00 */
[----:B------:R-:W-:Y:S02]  /*6980*/  CS2R R146, SRZ ;  /* 0x0000000000927805 */ /* 0x000fe4000001ff00 */
[----:B------:R-:W-:Y:S02]  /*6990*/  CS2R R144, SRZ ;  /* 0x0000000000907805 */ /* 0x000fe4000001ff00 */
[----:B------:R-:W-:Y:S02]  /*69a0*/  CS2R R154, SRZ ;  /* 0x00000000009a7805 */ /* 0x000fe4000001ff00 */
[----:B------:R-:W-:Y:S01]  /*69b0*/  CS2R R152, SRZ ;  /* 0x0000000000987805 */ /* 0x000fe2000001ff00 */
[----:B------:R-:W-:Y:S06]  /*69c0*/  @P1 BRA `(.L_x_117) ;  /* 0x00000000000c1947 */ /* 0x000fec0003800000 */
[----:B------:R-:W-:Y:S04]  /*69d0*/  SHF.L.U32 R0, R167, 0x1f, RZ ;  /* 0x0000001fa7007819 */ /* 0x000fe800000006ff */
[----:B------:R-:W1:Y:S02]  /*69e0*/  SYNCS.PHASECHK.TRANS64.TRYWAIT P1, [R3+URZ+0xb0], R0 ;  /* 0x0000b000030075a7 */ /* 0x000e6400080211ff */
[----:B-1----:R-:W-:Y:S05]  /*69f0*/  @!P1 BRA `(.L_x_118) ;  /* 0x0000006400349947 */ /* 0x002fea0003800000 */
.L_x_117:
[----:B------:R-:W-:Y:S05]  /*6a00*/  BSYNC B0 ;  /* 0x0000000000007941 */ /* 0x000fea0003800000 */
.L_x_116:
[----:B------:R-:W-:Y:S01]  /*6a10*/  ISETP.NE.AND P1, PT, R182, RZ, PT ;  /* 0x000000ffb600720c */ /* 0x000fe20003f25270 */
[----:B-1----:R-:W-:Y:S02]  /*6a20*/  VIADD R3, R3, 0xd0 ;  /* 0x000000d003037836 */ /* 0x002fe40000000000 */
[----:B------:R-:W-:Y:S02]  /*6a30*/  IMAD.U32 R0, RZ, RZ, UR45 ;  /* 0x0000002dff007e24 */ /* 0x000fe4000f8e00ff */
[----:B------:R-:W-:Y:S03]  /*6a40*/  VIADD R168, R168, 0x1 ;  /* 0x00000001a8a87836 */ /* 0x000fe60000000000 */
[----:B------:R-:W-:Y:S05]  /*6a50*/  PRMT R0, R0, 0x654, R3 ;  /* 0x0000065400007816 */ /* 0x000fea0000000003 */
[----:B------:R1:W2:Y:S04]  /*6a60*/  @P1 LDS.128 R140, [R7] ;  /* 0x00000000078c1984 */ /* 0x0002a80000000c00 */
[----:B------:R1:W1:Y:S04]  /*6a70*/  @P1 LDS.128 R148, [R5+0x20] ;  /* 0x0000200005941984 */ /* 0x0002680000000c00 */
[----:B------:R1:W1:Y:S04]  /*6a80*/  @P1 LDS.128 R144, [R6+0x10] ;  /* 0x0000100006901984 */ /* 0x0002680000000c00 */
[----:B------:R1:W1:Y:S01]  /*6a90*/  @P1 LDS.128 R152, [R4+0x10] ;  /* 0x0000100004981984 */ /* 0x0002620000000c00 */
[C---:B------:R-:W-:Y:S01]  /*6aa0*/  ISETP.NE.AND P1, PT, R168.reuse, 0x4, PT ;  /* 0x00000004a800780c */ /* 0x040fe20003f25270 */
[----:B------:R-:W-:Y:S01]  /*6ab0*/  @!PT LDS RZ, [RZ] ;  /* 0x00000000fffff984 */ /* 0x000fe20000000800 */
[----:B------:R-:W-:Y:S01]  /*6ac0*/  @!PT LDS RZ, [RZ] ;  /* 0x00000000fffff984 */ /* 0x000fe20000000800 */
[----:B------:R-:W-:Y:S01]  /*6ad0*/  @!PT LDS RZ, [RZ] ;  /* 0x00000000fffff984 */ /* 0x000fe20000000800 */
[----:B------:R-:W-:Y:S01]  /*6ae0*/  @!PT LDS RZ, [RZ] ;  /* 0x00000000fffff984 */ /* 0x000fe20000000800 */
[----:B------:R5:W-:Y:S06]  /*6af0*/  MEMBAR.ALL.CTA ;  /* 0x0000000000007992 */ /* 0x000bec0000008000 */
[----:B-----5:R-:W5:Y:S01]  /*6b00*/  FENCE.VIEW.ASYNC.S ;  /* 0x00000000000073c6 */ /* 0x020f620000000000 */
[----:B------:R-:W-:Y:S01]  /*6b10*/  SEL R168, R168, RZ, P1 ;  /* 0x000000ffa8a87207 */ /* 0x000fe20000800000 */
[----:B-----5:R5:W-:Y:S02]  /*6b20*/  SYNCS.ARRIVE.TRANS64.RED.A1T0 RZ, [R0+URZ], RZ ;  /* 0x000000ff00ff79a7 */ /* 0x020be400081004ff */
[----:B-----5:R-:W-:Y:S04]  /*6b30*/  SEL R0, RZ, 0x1, P1 ;  /* 0x00000001ff007807 */ /* 0x020fe80000800000 */
[----:B--2---:R-:W-:Y:S02]  /*6b40*/  LOP3.LUT R167, R167, R0, RZ, 0x3c, !PT ;  /* 0x00000000a7a77212 */ /* 0x004fe400078e3cff */
.L_x_115:
[----:B------:R-:W-:Y:S05]  /*6b50*/  BSYNC B1 ;  /* 0x0000000000017941 */ /* 0x000fea0003800000 */
.L_x_114:
[----:B------:R-:W-:Y:S04]  /*6b60*/  SHF.R.U32.HI R0, RZ, 0x15, R71 ;  /* 0x00000015ff007819 */ /* 0x000fe80000011647 */
[----:B------:R-:W-:Y:S01]  /*6b70*/  LOP3.LUT P1, RZ, R0, 0x3, R159, 0x48, !PT ;  /* 0x0000000300ff7812 */ /* 0x000fe2000782489f */
[----:B------:R-:W-:Y:S01]  /*6b80*/  @!UPT UIADD3 URZ, UPT, UPT, URZ, URZ, URZ ;  /* 0x000000fffffff290 */ /* 0x000fe2000fffe0ff */
[----:B----4-:R-:W-:Y:S11]  /*6b90*/  @P0 BRA `(.L_x_119) ;  /* 0x0000000000080947 */ /* 0x010ff60003800000 */
[----:B------:R-:W2:Y:S02]  /*6ba0*/  SYNCS.PHASECHK.TRANS64.TRYWAIT P0, [R163+URZ+0x120], R2 ;  /* 0x00012002a30075a7 */ /* 0x000ea400080011ff */
[----:B--2---:R-:W-:Y:S05]  /*6bb0*/  @!P0 BRA `(.L_x_120) ;  /* 0x0000006000d88947 */ /* 0x004fea0003800000 */
.L_x_119:
[----:B------:R-:W-:Y:S04]  /*6bc0*/  BSSY.RECONVERGENT B6, `(.L_x_121) ;  /* 0x0000012000067945 */ /* 0x000fe80003800200 */
[----:B------:R-:W-:Y:S05]  /*6bd0*/  @!P1 BRA `(.L_x_122) ;  /* 0x0000000000409947 */ /* 0x000fea0003800000 */
[----:B------:R-:W1:Y:S01]  /*6be0*/  LDCU.64 UR8, c[0x4][0x78] ;  /* 0x01000f00ff0877ac */ /* 0x000e620008000a00 */
[----:B------:R-:W-:Y:S01]  /*6bf0*/  MOV R3, 0x0 ;  /* 0x0000000000037802 */ /* 0x000fe20000000f00 */
[----:B------:R-:W-:Y:S02]  /*6c00*/  HFMA2 R12, -RZ, RZ, 0, 5.9604644775390625e-08 ;  /* 0x00000001ff0c7431 */ /* 0x000fe400000001ff */
[----:B------:R-:W-:Y:S02]  /*6c10*/  IMAD.MOV.U32 R8, RZ, RZ, 0x192 ;  /* 0x00000192ff087424 */ /* 0x000fe400078e00ff */
[----:B------:R-:W-:Y:S01]  /*6c20*/  IMAD.MOV.U32 R13, RZ, RZ, RZ ;  /* 0x000000ffff0d7224 */ /* 0x000fe200078e00ff */
[----:B------:R-:W4:Y:S01]  /*6c30*/  LDCU.64 UR6, c[0x4][0x80] ;  /* 0x01001000ff0677ac */ /* 0x000f220008000a00 */
[----:B--2---:R-:W2:Y:S01]  /*6c40*/  LDC.64 R2, c[0x4][R3] ;  /* 0x0100000003027b82 */ /* 0x004ea20000000a00 */
[----:B------:R-:W5:Y:S01]  /*6c50*/  LDCU.64 UR4, c[0x4][0x18] ;  /* 0x01000300ff0477ac */ /* 0x000f620008000a00 */
[----:B-1----:R-:W-:Y:S01]  /*6c60*/  MOV R5, UR9 ;  /* 0x0000000900057c02 */ /* 0x002fe20008000f00 */
[----:B------:R-:W-:Y:S01]  /*6c70*/  IMAD.U32 R4, RZ, RZ, UR8 ;  /* 0x00000008ff047e24 */ /* 0x000fe2000f8e00ff */
[----:B----4-:R-:W-:Y:S01]  /*6c80*/  MOV R7, UR7 ;  /* 0x0000000700077c02 */ /* 0x010fe20008000f00 */
[----:B------:R-:W-:Y:S01]  /*6c90*/  IMAD.U32 R6, RZ, RZ, UR6 ;  /* 0x00000006ff067e24 */ /* 0x000fe2000f8e00ff */
[----:B-----5:R-:W-:Y:S01]  /*6ca0*/  MOV R11, UR5 ;  /* 0x00000005000b7c02 */ /* 0x020fe20008000f00 */
[----:B------:R-:W-:Y:S02]  /*6cb0*/  IMAD.U32 R10, RZ, RZ, UR4 ;  /* 0x00000004ff0a7e24 */ /* 0x000fe4000f8e00ff */
[----:B------:R-:W-:Y:S07]  /*6cc0*/  LEPC R20, `(.L_x_122) ;  /* 0x000000001014794e */ /* 0x000fee0000000000 */
[----:B--23--:R-:W-:Y:S05]  /*6cd0*/  CALL.ABS.NOINC R2 ;  /* 0x0000000002007343 */ /* 0x00cfea0003c00000 */
.L_x_122:
[----:B------:R-:W-:Y:S05]  /*6ce0*/  BSYNC.RECONVERGENT B6 ;  /* 0x0000000000067941 */ /* 0x000fea0003800200 */
.L_x_121:
[-C--:B------:R-:W-:Y:S01]  /*6cf0*/  F2FP.F16.E5M2.UNPACK_B R74, R140.reuse ;  /* 0x0000008cff4a723e */ /* 0x080fe200020004ff */
[----:B------:R-:W-:Y:S05]  /*6d00*/  WARPSYNC.ALL ;  /* 0x0000000000007948 */ /* 0x000fea0003800000 */
[----:B------:R-:W-:Y:S01]  /*6d10*/  R2UR UR4, R71 ;  /* 0x00000000470472ca */ /* 0x000fe200000e0000 */
[--C-:B------:R-:W-:Y:S01]  /*6d20*/  HADD2.F32 R72, -RZ, R74.reuse.H0_H0 ;  /* 0x2000004aff487230 */ /* 0x100fe20000004100 */
[----:B------:R-:W-:Y:S01]  /*6d30*/  F2FP.F16.E5M2.UNPACK_B R76, R140.H1 ;  /* 0x0000008cff4c723e */ /* 0x000fe200030004ff */
[----:B------:R-:W-:Y:S01]  /*6d40*/  HADD2.F32 R75, -RZ, R74.H1_H1 ;  /* 0x3000004aff4b7230 */ /* 0x000fe20000004100 */
[-C--:B------:R-:W-:Y:S01]  /*6d50*/  F2FP.F16.E5M2.UNPACK_B R78, R141.reuse ;  /* 0x0000008dff4e723e */ /* 0x080fe200020004ff */
[----:B------:R-:W-:Y:S01]  /*6d60*/  BSSY.RECONVERGENT B0, `(.L_x_123) ;  /* 0x000011d000007945 */ /* 0x000fe20003800200 */
[----:B------:R-:W-:Y:S01]  /*6d70*/  F2FP.F16.E5M2.UNPACK_B R80, R141.H1 ;  /* 0x0000008dff50723e */ /* 0x000fe200030004ff */
[----:B------:R-:W-:Y:S01]  /*6d80*/  HADD2.F32 R74, -RZ, R76.H0_H0 ;  /* 0x2000004cff4a7230 */ /* 0x000fe20000004100 */
[-C--:B------:R-:W-:Y:S01]  /*6d90*/  F2FP.F16.E5M2.UNPACK_B R82, R142.reuse ;  /* 0x0000008eff52723e */ /* 0x080fe200020004ff */
[--C-:B------:R-:W-:Y:S01]  /*6da0*/  HADD2.F32 R77, -RZ, R78.reuse.H0_H0 ;  /* 0x2000004eff4d7230 */ /* 0x100fe20000004100 */
[----:B------:R-:W-:Y:S01]  /*6db0*/  F2FP.F16.E5M2.UNPACK_B R84, R142.H1 ;  /* 0x0000008eff54723e */ /* 0x000fe200030004ff */
[----:B------:R-:W-:Y:S01]  /*6dc0*/  HADD2.F32 R78, -RZ, R78.H1_H1 ;  /* 0x3000004eff4e7230 */ /* 0x000fe20000004100 */
[-C--:B------:R-:W-:Y:S01]  /*6dd0*/  F2FP.F16.E5M2.UNPACK_B R86, R143.reuse ;  /* 0x0000008fff56723e */ /* 0x080fe200020004ff */
[----:B-1----:R-:W3:Y:S01]  /*6de0*/  LDTM.x64 R4, tmem[UR4] ;  /* 0x00000004000479ee */ /* 0x002ee20008340000 */
[----:B------:R-:W-:Y:S01]  /*6df0*/  F2FP.F16.E5M2.UNPACK_B R88, R143.H1 ;  /* 0x0000008fff58723e */ /* 0x000fe200030004ff */
[----:B------:R-:W-:Y:S01]  /*6e00*/  HADD2.F32 R76, -RZ, R76.H1_H1 ;  /* 0x3000004cff4c7230 */ /* 0x000fe20000004100 */
[-C--:B------:R-:W-:Y:S01]  /*6e10*/  F2FP.F16.E5M2.UNPACK_B R90, R144.reuse ;  /* 0x00000090ff5a723e */ /* 0x080fe200020004ff */
[----:B------:R-:W-:Y:S01]  /*6e20*/  HADD2.F32 R79, -RZ, R80.H0_H0 ;  /* 0x20000050ff4f7230 */ /* 0x000fe20000004100 */
[----:B------:R-:W-:Y:S01]  /*6e30*/  F2FP.F16.E5M2.UNPACK_B R92, R144.H1 ;  /* 0x00000090ff5c723e */ /* 0x000fe200030004ff */
[--C-:B------:R-:W-:Y:S01]  /*6e40*/  HADD2.F32 R81, -RZ, R82.reuse.H0_H0 ;  /* 0x20000052ff517230 */ /* 0x100fe20000004100 */
[----:B------:R-:W-:Y:S01]  /*6e50*/  SHF.L.U32 R188, R166, 0x4, RZ ;  /* 0x00000004a6bc7819 */ /* 0x000fe200000006ff */
[----:B------:R-:W-:Y:S01]  /*6e60*/  HADD2.F32 R82, -RZ, R82.H1_H1 ;  /* 0x30000052ff527230 */ /* 0x000fe20000004100 */
[----:B------:R-:W-:Y:S01]  /*6e70*/  SHF.L.U32 R190, R165, 0x4, RZ ;  /* 0x00000004a5be7819 */ /* 0x000fe200000006ff */
[--C-:B------:R-:W-:Y:S01]  /*6e80*/  HADD2.F32 R85, -RZ, R86.reuse.H0_H0 ;  /* 0x20000056ff557230 */ /* 0x100fe20000004100 */
[C---:B------:R-:W-:Y:S01]  /*6e90*/  IADD3 R178, PT, PT, R173.reuse, R188, RZ ;  /* 0x000000bcadb27210 */ /* 0x040fe20007ffe0ff */
[----:B------:R-:W-:Y:S01]  /*6ea0*/  HADD2.F32 R86, -RZ, R86.H1_H1 ;  /* 0x30000056ff567230 */ /* 0x000fe20000004100 */
[----:B------:R-:W-:Y:S01]  /*6eb0*/  IADD3 R180, PT, PT, R173, R190, RZ ;  /* 0x000000beadb47210 */ /* 0x000fe20007ffe0ff */
[--C-:B------:R-:W-:Y:S01]  /*6ec0*/  HADD2.F32 R89, -RZ, R90.reuse.H0_H0 ;  /* 0x2000005aff597230 */ /* 0x100fe20000004100 */
[----:B------:R-:W-:Y:S01]  /*6ed0*/  SHF.L.U32 R183, R171, 0x4, RZ ;  /* 0x00000004abb77819 */ /* 0x000fe200000006ff */
[----:B------:R-:W-:Y:S01]  /*6ee0*/  HADD2.F32 R90, -RZ, R90.H1_H1 ;  /* 0x3000005aff5a7230 */ /* 0x000fe20000004100 */
[----:B------:R-:W-:Y:S01]  /*6ef0*/  F2FP.F16.E5M2.UNPACK_B R94, R145 ;  /* 0x00000091ff5e723e */ /* 0x000fe200020004ff */
[----:B------:R-:W-:Y:S01]  /*6f00*/  HADD2.F32 R80, -RZ, R80.H1_H1 ;  /* 0x30000050ff507230 */ /* 0x000fe20000004100 */
[----:B------:R-:W-:Y:S01]  /*6f10*/  F2FP.F16.E5M2.UNPACK_B R98, R146 ;  /* 0x00000092ff62723e */ /* 0x000fe200020004ff */
[----:B------:R-:W-:Y:S01]  /*6f20*/  HADD2.F32 R83, -RZ, R84.H0_H0 ;  /* 0x20000054ff537230 */ /* 0x000fe20000004100 */
[----:B------:R-:W-:Y:S01]  /*6f30*/  F2FP.F16.E5M2.UNPACK_B R102, R147 ;  /* 0x00000093ff66723e */ /* 0x000fe200020004ff */
[--C-:B------:R-:W-:Y:S01]  /*6f40*/  HADD2.F32 R93, -RZ, R94.reuse.H0_H0 ;  /* 0x2000005eff5d7230 */ /* 0x100fe20000004100 */
[----:B------:R-:W-:Y:S01]  /*6f50*/  F2FP.F16.E5M2.UNPACK_B R106, R148 ;  /* 0x00000094ff6a723e */ /* 0x000fe200020004ff */
[C---:B---3--:R-:W-:Y:S01]  /*6f60*/  FMUL R0, R70.reuse, R4 ;  /* 0x0000000446007220 */ /* 0x048fe20000400000 */
[C---:B--2---:R-:W-:Y:S01]  /*6f70*/  FMUL R2, R70.reuse, R5 ;  /* 0x0000000546027220 */ /* 0x044fe20000400000 */
[C---:B------:R-:W-:Y:S01]  /*6f80*/  FMUL R4, R70.reuse, R8 ;  /* 0x0000000846047220 */ /* 0x040fe20000400000 */
[C---:B------:R-:W-:Y:S01]  /*6f90*/  FMUL R5, R70.reuse, R9 ;  /* 0x0000000946057220 */ /* 0x040fe20000400000 */
[C---:B------:R-:W-:Y:S01]  /*6fa0*/  FFMA R0, R73.reuse, R72, R0 ;  /* 0x0000004849007223 */ /* 0x040fe20000000000 */
[C---:B------:R-:W-:Y:S01]  /*6fb0*/  FFMA R2, R73.reuse, R75, R2 ;  /* 0x0000004b49027223 */ /* 0x040fe20000000002 */
[C---:B------:R-:W-:Y:S01]  /*6fc0*/  FMUL R8, R70.reuse, R12 ;  /* 0x0000000c46087220 */ /* 0x040fe20000400000 */
[C---:B------:R-:W-:Y:S01]  /*6fd0*/  FMUL R9, R70.reuse, R13 ;  /* 0x0000000d46097220 */ /* 0x040fe20000400000 */
[C---:B------:R-:W-:Y:S01]  /*6fe0*/  FMUL R12, R70.reuse, R16 ;  /* 0x00000010460c7220 */ /* 0x040fe20000400000 */
[C---:B------:R-:W-:Y:S01]  /*6ff0*/  FMUL R13, R70.reuse, R17 ;  /* 0x00000011460d7220 */ /* 0x040fe20000400000 */
[C---:B------:R-:W-:Y:S01]  /*7000*/  FMUL R16, R70.reuse, R20 ;  /* 0x0000001446107220 */ /* 0x040fe20000400000 */
[C---:B------:R-:W-:Y:S01]  /*7010*/  FMUL R17, R70.reuse, R21 ;  /* 0x0000001546117220 */ /* 0x040fe20000400000 */
[----:B------:R-:W-:Y:S02]  /*7020*/  HADD2.F32 R94, -RZ, R94.H1_H1 ;  /* 0x3000005eff5e7230 */ /* 0x000fe40000004100 */
[C---:B------:R-:W-:Y:S01]  /*7030*/  FMUL R20, R70.reuse, R24 ;  /* 0x0000001846147220 */ /* 0x040fe20000400000 */
[C---:B------:R-:W-:Y:S01]  /*7040*/  FMUL R21, R70.reuse, R25 ;  /* 0x0000001946157220 */ /* 0x040fe20000400000 */
[--C-:B------:R-:W-:Y:S02]  /*7050*/  HADD2.F32 R97, -RZ, R98.reuse.H0_H0 ;  /* 0x20000062ff617230 */ /* 0x100fe40000004100 */
[C---:B------:R-:W-:Y:S01]  /*7060*/  FMUL R24, R70.reuse, R28 ;  /* 0x0000001c46187220 */ /* 0x040fe20000400000 */
[----:B------:R-:W-:Y:S02]  /*7070*/  HADD2.F32 R98, -RZ, R98.H1_H1 ;  /* 0x30000062ff627230 */ /* 0x000fe40000004100 */
[C---:B------:R-:W-:Y:S01]  /*7080*/  FMUL R25, R70.reuse, R29 ;  /* 0x0000001d46197220 */ /* 0x040fe20000400000 */
[--C-:B------:R-:W-:Y:S02]  /*7090*/  HADD2.F32 R101, -RZ, R102.reuse.H0_H0 ;  /* 0x20000066ff657230 */ /* 0x100fe40000004100 */
[C---:B------:R-:W-:Y:S01]  /*70a0*/  FMUL R28, R70.reuse, R32 ;  /* 0x00000020461c7220 */ /* 0x040fe20000400000 */
[----:B------:R-:W-:Y:S02]  /*70b0*/  HADD2.F32 R102, -RZ, R102.H1_H1 ;  /* 0x30000066ff667230 */ /* 0x000fe40000004100 */
[C---:B------:R-:W-:Y:S01]  /*70c0*/  FMUL R29, R70.reuse, R33 ;  /* 0x00000021461d7220 */ /* 0x040fe20000400000 */
[--C-:B------:R-:W-:Y:S02]  /*70d0*/  HADD2.F32 R105, -RZ, R106.reuse.H0_H0 ;  /* 0x2000006aff697230 */ /* 0x100fe40000004100 */
[C---:B------:R-:W-:Y:S01]  /*70e0*/  FMUL R32, R70.reuse, R36 ;  /* 0x0000002446207220 */ /* 0x040fe20000400000 */
[----:B------:R-:W-:Y:S01]  /*70f0*/  F2FP.F16.E5M2.UNPACK_B R96, R145.H1 ;  /* 0x00000091ff60723e */ /* 0x000fe200030004ff */
[----:B------:R-:W-:Y:S02]  /*7100*/  HADD2.F32 R106, -RZ, R106.H1_H1 ;  /* 0x3000006aff6a7230 */ /* 0x000fe40000004100 */
[C---:B------:R-:W-:Y:S01]  /*7110*/  FMUL R33, R70.reuse, R37 ;  /* 0x0000002546217220 */ /* 0x040fe20000400000 */
[C---:B------:R-:W-:Y:S01]  /*7120*/  FMUL R36, R70.reuse, R40 ;  /* 0x0000002846247220 */ /* 0x040fe20000400000 */
[----:B------:R-:W-:Y:S01]  /*7130*/  F2FP.F16.E5M2.UNPACK_B R100, R146.H1 ;  /* 0x00000092ff64723e */ /* 0x000fe200030004ff */
        /* <DEDUP_REMOVED lines=8> */
[----:B------:R-:W-:Y:S01]  /*71c0*/  F2FP.F16.E5M2.UNPACK_B R110, R149 ;  /* 0x00000095ff6e723e */ /* 0x000fe200020004ff */
[C---:B------:R-:W-:Y:S01]  /*71d0*/  FMUL R49, R70.reuse, R53 ;  /* 0x0000003546317220 */ /* 0x040fe20000400000 */
[C---:B------:R-:W-:Y:S01]  /*71e0*/  FMUL R52, R70.reuse, R56 ;  /* 0x0000003846347220 */ /* 0x040fe20000400000 */
[----:B------:R-:W-:Y:S01]  /*71f0*/  F2FP.F16.E5M2.UNPACK_B R112, R149.H1 ;  /* 0x00000095ff70723e */ /* 0x000fe200030004ff */
[C---:B------:R-:W-:Y:S01]  /*7200*/  FMUL R53, R70.reuse, R57 ;  /* 0x0000003946357220 */ /* 0x040fe20000400000 */
[--C-:B------:R-:W-:Y:S02]  /*7210*/  HADD2.F32 R109, -RZ, R110.reuse.H0_H0 ;  /* 0x2000006eff6d7230 */ /* 0x100fe40000004100 */
[C---:B------:R-:W-:Y:S01]  /*7220*/  FMUL R56, R70.reuse, R60 ;  /* 0x0000003c46387220 */ /* 0x040fe20000400000 */
[----:B------:R-:W-:Y:S01]  /*7230*/  F2FP.F16.E5M2.UNPACK_B R114, R150 ;  /* 0x00000096ff72723e */ /* 0x000fe200020004ff */
[----:B------:R-:W-:Y:S02]  /*7240*/  HADD2.F32 R110, -RZ, R110.H1_H1 ;  /* 0x3000006eff6e7230 */ /* 0x000fe40000004100 */
[C---:B------:R-:W-:Y:S01]  /*7250*/  FMUL R57, R70.reuse, R61 ;  /* 0x0000003d46397220 */ /* 0x040fe20000400000 */
[C---:B------:R-:W-:Y:S01]  /*7260*/  FMUL R60, R70.reuse, R64 ;  /* 0x00000040463c7220 */ /* 0x040fe20000400000 */
[----:B------:R-:W-:Y:S01]  /*7270*/  F2FP.F16.E5M2.UNPACK_B R116, R150.H1 ;  /* 0x00000096ff74723e */ /* 0x000fe200030004ff */
[--C-:B------:R-:W-:Y:S02]  /*7280*/  HADD2.F32 R113, -RZ, R114.reuse.H0_H0 ;  /* 0x20000072ff717230 */ /* 0x100fe40000004100 */
[C---:B------:R-:W-:Y:S01]  /*7290*/  FMUL R61, R70.reuse, R65 ;  /* 0x00000041463d7220 */ /* 0x040fe20000400000 */
[----:B------:R-:W-:Y:S02]  /*72a0*/  HADD2.F32 R114, -RZ, R114.H1_H1 ;  /* 0x30000072ff727230 */ /* 0x000fe40000004100 */
[C---:B------:R-:W-:Y:S01]  /*72b0*/  FMUL R3, R70.reuse, R6 ;  /* 0x0000000646037220 */ /* 0x040fe20000400000 */
[----:B------:R-:W-:Y:S01]  /*72c0*/  F2FP.F16.E5M2.UNPACK_B R118, R151 ;  /* 0x00000097ff76723e */ /* 0x000fe200020004ff */
[C---:B------:R-:W-:Y:S01]  /*72d0*/  FMUL R7, R70.reuse, R7 ;  /* 0x0000000746077220 */ /* 0x040fe20000400000 */
[C---:B------:R-:W-:Y:S01]  /*72e0*/  FMUL R6, R70.reuse, R10 ;  /* 0x0000000a46067220 */ /* 0x040fe20000400000 */
[----:B------:R-:W-:Y:S01]  /*72f0*/  F2FP.F16.E5M2.UNPACK_B R120, R151.H1 ;  /* 0x00000097ff78723e */ /* 0x000fe200030004ff */
[C---:B------:R-:W-:Y:S01]  /*7300*/  FFMA R3, R73.reuse, R74, R3 ;  /* 0x0000004a49037223 */ /* 0x040fe20000000003 */
[C---:B------:R-:W-:Y:S01]  /*7310*/  FFMA R7, R73.reuse, R76, R7 ;  /* 0x0000004c49077223 */ /* 0x040fe20000000007 */
[----:B------:R-:W-:Y:S01]  /*7320*/  F2FP.F16.E5M2.UNPACK_B R122, R152 ;  /* 0x00000098ff7a723e */ /* 0x000fe200020004ff */
[C---:B------:R-:W-:Y:S01]  /*7330*/  FFMA R4, R73.reuse, R77, R4 ;  /* 0x0000004d49047223 */ /* 0x040fe20000000004 */
[C---:B------:R-:W-:Y:S01]  /*7340*/  FFMA R5, R73.reuse, R78, R5 ;  /* 0x0000004e49057223 */ /* 0x040fe20000000005 */
[----:B------:R-:W-:Y:S01]  /*7350*/  F2FP.F16.E5M2.UNPACK_B R124, R152.H1 ;  /* 0x00000098ff7c723e */ /* 0x000fe200030004ff */
[----:B------:R-:W-:Y:S01]  /*7360*/  FFMA R6, R73, R79, R6 ;  /* 0x0000004f49067223 */ /* 0x000fe20000000006 */
[----:B------:R-:W-:Y:S01]  /*7370*/  F2FP.SATFINITE.E5M2.F32.PACK_AB_MERGE_C R179, R7, R3, RZ ;  /* 0x0000000307b3723e */ /* 0x000fe200048060ff */
[--C-:B------:R-:W-:Y:S02]  /*7380*/  HADD2.F32 R117, -RZ, R118.reuse.H0_H0 ;  /* 0x20000076ff757230 */ /* 0x100fe40000004100 */
[----:B------:R-:W-:Y:S01]  /*7390*/  FMUL R11, R70, R11 ;  /* 0x0000000b460b7220 */ /* 0x000fe20000400000 */
[----:B------:R-:W-:Y:S01]  /*73a0*/  HADD2.F32 R118, -RZ, R118.H1_H1 ;  /* 0x30000076ff767230 */ /* 0x000fe20000004100 */
[----:B------:R-:W-:Y:S01]  /*73b0*/  F2FP.SATFINITE.E5M2.F32.PACK_AB_MERGE_C R184, R2, R0, R179 ;  /* 0x0000000002b8723e */ /* 0x000fe200048060b3 */
[--C-:B------:R-:W-:Y:S01]  /*73c0*/  HADD2.F32 R121, -RZ, R122.reuse.H0_H0 ;  /* 0x2000007aff797230 */ /* 0x100fe20000004100 */
[----:B------:R-:W-:Y:S01]  /*73d0*/  IADD3 R179, PT, PT, R183, R178, RZ ;  /* 0x000000b2b7b37210 */ /* 0x000fe20007ffe0ff */
[C---:B------:R-:W-:Y:S01]  /*73e0*/  FFMA R11, R73.reuse, R80, R11 ;  /* 0x00000050490b7223 */ /* 0x040fe2000000000b */
[C---:B------:R-:W-:Y:S01]  /*73f0*/  FFMA R8, R73.reuse, R81, R8 ;  /* 0x0000005149087223 */ /* 0x040fe20000000008 */
[----:B------:R-:W-:Y:S01]  /*7400*/  FFMA R9, R73, R82, R9 ;  /* 0x0000005249097223 */ /* 0x000fe20000000009 */
[----:B------:R-:W-:Y:S02]  /*7410*/  HADD2.F32 R122, -RZ, R122.H1_H1 ;  /* 0x3000007aff7a7230 */ /* 0x000fe40000004100 */
[C---:B------:R-:W-:Y:S01]  /*7420*/  FMUL R10, R70.reuse, R14 ;  /* 0x0000000e460a7220 */ /* 0x040fe20000400000 */
[----:B------:R-:W-:Y:S01]  /*7430*/  HADD2.F32 R84, -RZ, R84.H1_H1 ;  /* 0x30000054ff547230 */ /* 0x000fe20000004100 */
[----:B------:R-:W-:Y:S01]  /*7440*/  F2FP.SATFINITE.E5M2.F32.PACK_AB_MERGE_C R185, R11, R6, RZ ;  /* 0x000000060bb9723e */ /* 0x000fe200048060ff */
[C---:B------:R-:W-:Y:S01]  /*7450*/  FMUL R15, R70.reuse, R15 ;  /* 0x0000000f460f7220 */ /* 0x040fe20000400000 */
[--C-:B------:R-:W-:Y:S02]  /*7460*/  HADD2.F32 R87, -RZ, R88.reuse.H0_H0 ;  /* 0x20000058ff577230 */ /* 0x100fe40000004100 */
[----:B------:R-:W-:Y:S01]  /*7470*/  FFMA R10, R73, R83, R10 ;  /* 0x00000053490a7223 */ /* 0x000fe2000000000a */
[----:B------:R-:W-:Y:S01]  /*7480*/  F2FP.SATFINITE.E5M2.F32.PACK_AB_MERGE_C R185, R5, R4, R185 ;  /* 0x0000000405b9723e */ /* 0x000fe200048060b9 */
[C---:B------:R-:W-:Y:S01]  /*7490*/  FFMA R15, R73.reuse, R84, R15 ;  /* 0x00000054490f7223 */ /* 0x040fe2000000000f */
[C---:B------:R-:W-:Y:S01]  /*74a0*/  FFMA R12, R73.reuse, R85, R12 ;  /* 0x00000055490c7223 */ /* 0x040fe2000000000c */
[----:B------:R-:W-:Y:S01]  /*74b0*/  FFMA R13, R73, R86, R13 ;  /* 0x00000056490d7223 */ /* 0x000fe2000000000d */
[----:B------:R-:W-:Y:S02]  /*74c0*/  HADD2.F32 R88, -RZ, R88.H1_H1 ;  /* 0x30000058ff587230 */ /* 0x000fe40000004100 */
[C---:B------:R-:W-:Y:S01]  /*74d0*/  FMUL R14, R70.reuse, R18 ;  /* 0x00000012460e7220 */ /* 0x040fe20000400000 */
[----:B------:R-:W-:Y:S01]  /*74e0*/  F2FP.F16.E5M2.UNPACK_B R126, R153 ;  /* 0x00000099ff7e723e */ /* 0x000fe200020004ff */
[C---:B------:R-:W-:Y:S01]  /*74f0*/  FMUL R19, R70.reuse, R19 ;  /* 0x0000001346137220 */ /* 0x040fe20000400000 */
[----:B------:R-:W-:Y:S01]  /*7500*/  HADD2.F32 R91, -RZ, R92.H0_H0 ;  /* 0x2000005cff5b7230 */ /* 0x000fe20000004100 */
[----:B------:R-:W-:Y:S01]  /*7510*/  F2FP.SATFINITE.E5M2.F32.PACK_AB_MERGE_C R186, R15, R10, RZ ;  /* 0x0000000a0fba723e */ /* 0x000fe200048060ff */
[C---:B------:R-:W-:Y:S01]  /*7520*/  FFMA R14, R73.reuse, R87, R14 ;  /* 0x00000057490e7223 */ /* 0x040fe2000000000e */
[C---:B------:R-:W-:Y:S01]  /*7530*/  FFMA R19, R73.reuse, R88, R19 ;  /* 0x0000005849137223 */ /* 0x040fe20000000013 */
[C---:B------:R-:W-:Y:S01]  /*7540*/  FFMA R16, R73.reuse, R89, R16 ;  /* 0x0000005949107223 */ /* 0x040fe20000000010 */
[----:B------:R-:W-:Y:S01]  /*7550*/  F2FP.F16.E5M2.UNPACK_B R128, R153.H1 ;  /* 0x00000099ff80723e */ /* 0x000fe200030004ff */
[----:B------:R-:W-:Y:S01]  /*7560*/  FFMA R17, R73, R90, R17 ;  /* 0x0000005a49117223 */ /* 0x000fe20000000011 */
[----:B------:R-:W-:Y:S01]  /*7570*/  F2FP.SATFINITE.E5M2.F32.PACK_AB_MERGE_C R186, R9, R8, R186 ;  /* 0x0000000809ba723e */ /* 0x000fe200048060ba */
[--C-:B------:R-:W-:Y:S01]  /*7580*/  HADD2.F32 R125, -RZ, R126.reuse.H0_H0 ;  /* 0x2000007eff7d7230 */ /* 0x100fe20000004100 */
[----:B------:R-:W-:Y:S01]  /*7590*/  F2FP.SATFINITE.E5M2.F32.PACK_AB_MERGE_C R187, R19, R14, RZ ;  /* 0x0000000e13bb723e */ /* 0x000fe200048060ff */
[----:B------:R-:W-:Y:S02]  /*75a0*/  HADD2.F32 R126, -RZ, R126.H1_H1 ;  /* 0x3000007eff7e7230 */ /* 0x000fe40000004100 */
[C---:B------:R-:W-:Y:S01]  /*75b0*/  FMUL R18, R70.reuse, R22 ;  /* 0x0000001646127220 */ /* 0x040fe20000400000 */
[----:B------:R-:W-:Y:S01]  /*75c0*/  HADD2.F32 R92, -RZ, R92.H1_H1 ;  /* 0x3000005cff5c7230 */ /* 0x000fe20000004100 */
[----:B------:R-:W-:Y:S01]  /*75d0*/  F2FP.SATFINITE.E5M2.F32.PACK_AB_MERGE_C R187, R13, R12, R187 ;  /* 0x0000000c0dbb723e */ /* 0x000fe200048060bb */
[C---:B------:R-:W-:Y:S01]  /*75e0*/  FMUL R23, R70.reuse, R23 ;  /* 0x0000001746177220 */ /* 0x040fe20000400000 */
[--C-:B------:R-:W-:Y:S02]  /*75f0*/  HADD2.F32 R95, -RZ, R96.reuse.H0_H0 ;  /* 0x20000060ff5f7230 */ /* 0x100fe40000004100 */
[C---:B------:R-:W-:Y:S01]  /*7600*/  FFMA R18, R73.reuse, R91, R18 ;  /* 0x0000005b49127223 */ /* 0x040fe20000000012 */
[----:B------:R-:W-:Y:S01]  /*7610*/  HADD2.F32 R96, -RZ, R96.H1_H1 ;  /* 0x30000060ff607230 */ /* 0x000fe20000004100 */
[----:B------:R1:W-:Y:S01]  /*7620*/  STS.128 [R137+UR44+0x8200], R184 ;  /* 0x008200b889007988 */ /* 0x0003e20008000c2c */
[C---:B------:R-:W-:Y:S01]  /*7630*/  FFMA R23, R73.reuse, R92, R23 ;  /* 0x0000005c49177223 */ /* 0x040fe20000000017 */
[C---:B------:R-:W-:Y:S01]  /*7640*/  FFMA R20, R73.reuse, R93, R20 ;  /* 0x0000005d49147223 */ /* 0x040fe20000000014 */
[----:B------:R-:W-:Y:S01]  /*7650*/  FFMA R21, R73, R94, R21 ;  /* 0x0000005e49157223 */ /* 0x000fe20000000015 */
        /* <DEDUP_REMOVED lines=20> */
[----:B------:R-:W-:Y:S02]  /*77a0*/  HADD2.F32 R104, -RZ, R104.H1_H1 ;  /* 0x30000068ff687230 */ /* 0x000fe40000004100 */
        /* <DEDUP_REMOVED lines=24> */
[----:B------:R1:W-:Y:S01]  /*7930*/  STS.128 [R178+0x8010], R192 ;  /* 0x008010c0b2007388 */ /* 0x0003e20000000c00 */
[C---:B------:R-:W-:Y:S01]  /*7940*/  FFMA R39, R73.reuse, R108, R39 ;  /* 0x0000006c49277223 */ /* 0x040fe20000000027 */
[C---:B------:R-:W-:Y:S01]  /*7950*/  FFMA R36, R73.reuse, R109, R36 ;  /* 0x0000006d49247223 */ /* 0x040fe20000000024 */
[----:B------:R-:W-:Y:S01]  /*7960*/  FFMA R37, R73, R110, R37 ;  /* 0x0000006e49257223 */ /* 0x000fe20000000025 */
[----:B------:R-:W-:Y:S01]  /*7970*/  FMUL R38, R70, R42 ;  /* 0x0000002a46267220 */ /* 0x000fe20000400000 */
[----:B------:R-:W-:Y:S01]  /*7980*/  ISETP.NE.AND P0, PT, R176, RZ, PT ;  /* 0x000000ffb000720c */ /* 0x000fe20003f05270 */
[C---:B------:R-:W-:Y:S01]  /*7990*/  FMUL R43, R70.reuse, R43 ;  /* 0x0000002b462b7220 */ /* 0x040fe20000400000 */
[--C-:B------:R-:W-:Y:S01]  /*79a0*/  HADD2.F32 R115, -RZ, R116.reuse.H0_H0 ;  /* 0x20000074ff737230 */ /* 0x100fe20000004100 */
[----:B------:R-:W-:Y:S01]  /*79b0*/  F2FP.SATFINITE.E5M2.F32.PACK_AB_MERGE_C R196, R39, R34, RZ ;  /* 0x0000002227c4723e */ /* 0x000fe200048060ff */
[C---:B------:R-:W-:Y:S01]  /*79c0*/  FFMA R38, R73.reuse, R111, R38 ;  /* 0x0000006f49267223 */ /* 0x040fe20000000026 */
[C---:B------:R-:W-:Y:S01]  /*79d0*/  FFMA R43, R73.reuse, R112, R43 ;  /* 0x00000070492b7223 */ /* 0x040fe2000000002b */
[----:B------:R-:W-:Y:S01]  /*79e0*/  FFMA R40, R73, R113, R40 ;  /* 0x0000007149287223 */ /* 0x000fe20000000028 */
[----:B------:R-:W-:Y:S01]  /*79f0*/  F2FP.SATFINITE.E5M2.F32.PACK_AB_MERGE_C R196, R33, R32, R196 ;  /* 0x0000002021c4723e */ /* 0x000fe200048060c4 */
[----:B------:R-:W-:Y:S01]  /*7a00*/  FFMA R41, R73, R114, R41 ;  /* 0x0000007249297223 */ /* 0x000fe20000000029 */
[----:B------:R-:W-:Y:S01]  /*7a10*/  HADD2.F32 R116, -RZ, R116.H1_H1 ;  /* 0x30000074ff747230 */ /* 0x000fe20000004100 */
[----:B------:R-:W-:Y:S01]  /*7a20*/  F2FP.SATFINITE.E5M2.F32.PACK_AB_MERGE_C R197, R43, R38, RZ ;  /* 0x000000262bc5723e */ /* 0x000fe200048060ff */
[C---:B------:R-:W-:Y:S01]  /*7a30*/  FMUL R42, R70.reuse, R46 ;  /* 0x0000002e462a7220 */ /* 0x040fe20000400000 */
[C---:B------:R-:W-:Y:S01]  /*7a40*/  FMUL R47, R70.reuse, R47 ;  /* 0x0000002f462f7220 */ /* 0x040fe20000400000 */
[--C-:B------:R-:W-:Y:S01]  /*7a50*/  HADD2.F32 R119, -RZ, R120.reuse.H0_H0 ;  /* 0x20000078ff777230 */ /* 0x100fe20000004100 */
[----:B------:R-:W-:Y:S01]  /*7a60*/  F2FP.SATFINITE.E5M2.F32.PACK_AB_MERGE_C R197, R37, R36, R197 ;  /* 0x0000002425c5723e */ /* 0x000fe200048060c5 */
[C---:B------:R-:W-:Y:S01]  /*7a70*/  FFMA R42, R73.reuse, R115, R42 ;  /* 0x00000073492a7223 */ /* 0x040fe2000000002a */
[C---:B------:R-:W-:Y:S01]  /*7a80*/  FFMA R47, R73.reuse, R116, R47 ;  /* 0x00000074492f7223 */ /* 0x040fe2000000002f */
[----:B------:R-:W-:Y:S01]  /*7a90*/  FFMA R44, R73, R117, R44 ;  /* 0x00000075492c7223 */ /* 0x000fe2000000002c */
[----:B------:R-:W-:Y:S01]  /*7aa0*/  ISETP.NE.AND P6, PT, R189, RZ, PT ;  /* 0x000000ffbd00720c */ /* 0x000fe20003fc5270 */
[----:B------:R-:W-:Y:S01]  /*7ab0*/  FFMA R45, R73, R118, R45 ;  /* 0x00000076492d7223 */ /* 0x000fe2000000002d */
[----:B------:R-:W-:Y:S01]  /*7ac0*/  HADD2.F32 R120, -RZ, R120.H1_H1 ;  /* 0x30000078ff787230 */ /* 0x000fe20000004100 */
[----:B------:R-:W-:Y:S01]  /*7ad0*/  F2FP.SATFINITE.E5M2.F32.PACK_AB_MERGE_C R198, R47, R42, RZ ;  /* 0x0000002a2fc6723e */ /* 0x000fe200048060ff */
[C---:B------:R-:W-:Y:S01]  /*7ae0*/  FMUL R46, R70.reuse, R50 ;  /* 0x00000032462e7220 */ /* 0x040fe20000400000 */
[C---:B------:R-:W-:Y:S01]  /*7af0*/  FMUL R51, R70.reuse, R51 ;  /* 0x0000003346337220 */ /* 0x040fe20000400000 */
[--C-:B------:R-:W-:Y:S02]  /*7b00*/  HADD2.F32 R123, -RZ, R124.reuse.H0_H0 ;  /* 0x2000007cff7b7230 */ /* 0x100fe40000004100 */
[C---:B------:R-:W-:Y:S01]  /*7b10*/  FMUL R50, R70.reuse, R54 ;  /* 0x0000003646327220 */ /* 0x040fe20000400000 */
[C---:B------:R-:W-:Y:S01]  /*7b20*/  FFMA R46, R73.reuse, R119, R46 ;  /* 0x00000077492e7223 */ /* 0x040fe2000000002e */
[----:B------:R-:W-:Y:S02]  /*7b30*/  HADD2.F32 R124, -RZ, R124.H1_H1 ;  /* 0x3000007cff7c7230 */ /* 0x000fe40000004100 */
[C---:B------:R-:W-:Y:S01]  /*7b40*/  FFMA R51, R73.reuse, R120, R51 ;  /* 0x0000007849337223 */ /* 0x040fe20000000033 */
[C---:B------:R-:W-:Y:S01]  /*7b50*/  FMUL R55, R70.reuse, R55 ;  /* 0x0000003746377220 */ /* 0x040fe20000400000 */
[C---:B------:R-:W-:Y:S01]  /*7b60*/  FFMA R48, R73.reuse, R121, R48 ;  /* 0x0000007949307223 */ /* 0x040fe20000000030 */
[C---:B------:R-:W-:Y:S01]  /*7b70*/  FFMA R49, R73.reuse, R122, R49 ;  /* 0x0000007a49317223 */ /* 0x040fe20000000031 */
[--C-:B------:R-:W-:Y:S02]  /*7b80*/  HADD2.F32 R127, -RZ, R128.reuse.H0_H0 ;  /* 0x20000080ff7f7230 */ /* 0x100fe40000004100 */
[C---:B------:R-:W-:Y:S01]  /*7b90*/  FFMA R50, R73.reuse, R123, R50 ;  /* 0x0000007b49327223 */ /* 0x040fe20000000032 */
[----:B------:R-:W-:Y:S02]  /*7ba0*/  HADD2.F32 R128, -RZ, R128.H1_H1 ;  /* 0x30000080ff807230 */ /* 0x000fe40000004100 */
[C---:B------:R-:W-:Y:S01]  /*7bb0*/  FMUL R54, R70.reuse, R58 ;  /* 0x0000003a46367220 */ /* 0x040fe20000400000 */
        /* <DEDUP_REMOVED lines=16> */
[----:B------:R-:W-:Y:S01]  /*7cc0*/  FFMA R63, R73, R132, R63 ;  /* 0x00000084493f7223 */ /* 0x000fe2000000003f */
[----:B------:R-:W-:Y:S01]  /*7cd0*/  FMUL R67, R70, R67 ;  /* 0x0000004346437220 */ /* 0x000fe20000400000 */
[----:B------:R-:W-:Y:S01]  /*7ce0*/  F2FP.SATFINITE.E5M2.F32.PACK_AB_MERGE_C R199, R51, R46, RZ ;  /* 0x0000002e33c7723e */ /* 0x000fe200048060ff */
[C---:B------:R-:W-:Y:S01]  /*7cf0*/  FFMA R60, R73.reuse, R133, R60 ;  /* 0x00000085493c7223 */ /* 0x040fe2000000003c */
[C---:B------:R-:W-:Y:S01]  /*7d00*/  FFMA R61, R73.reuse, R134, R61 ;  /* 0x00000086493d7223 */ /* 0x040fe2000000003d */
[C---:B------:R-:W-:Y:S01]  /*7d10*/  FFMA R62, R73.reuse, R135, R62 ;  /* 0x00000087493e7223 */ /* 0x040fe2000000003e */
[----:B------:R-:W-:Y:S01]  /*7d20*/  FFMA R67, R73, R136, R67 ;  /* 0x0000008849437223 */ /* 0x000fe20000000043 */
[----:B------:R-:W-:Y:S02]  /*7d30*/  F2FP.SATFINITE.E5M2.F32.PACK_AB_MERGE_C R198, R41, R40, R198 ;  /* 0x0000002829c6723e */ /* 0x000fe400048060c6 */
[----:B------:R-:W-:Y:S02]  /*7d40*/  F2FP.SATFINITE.E5M2.F32.PACK_AB_MERGE_C R199, R45, R44, R199 ;  /* 0x0000002c2dc7723e */ /* 0x000fe400048060c7 */
[----:B------:R-:W-:Y:S02]  /*7d50*/  F2FP.SATFINITE.E5M2.F32.PACK_AB_MERGE_C R200, R55, R50, RZ ;  /* 0x0000003237c8723e */ /* 0x000fe400048060ff */
[----:B------:R-:W-:Y:S01]  /*7d60*/  F2FP.SATFINITE.E5M2.F32.PACK_AB_MERGE_C R201, R59, R54, RZ ;  /* 0x000000363bc9723e */ /* 0x000fe200048060ff */
[----:B------:R1:W-:Y:S01]  /*7d70*/  STS.128 [R180+0x8020], R196 ;  /* 0x008020c4b4007388 */ /* 0x0003e20000000c00 */
[----:B------:R-:W-:Y:S02]  /*7d80*/  F2FP.SATFINITE.E5M2.F32.PACK_AB_MERGE_C R202, R63, R58, RZ ;  /* 0x0000003a3fca723e */ /* 0x000fe400048060ff */
[----:B------:R-:W-:Y:S02]  /*7d90*/  F2FP.SATFINITE.E5M2.F32.PACK_AB_MERGE_C R203, R67, R62, RZ ;  /* 0x0000003e43cb723e */ /* 0x000fe400048060ff */
[----:B------:R-:W-:Y:S02]  /*7da0*/  F2FP.SATFINITE.E5M2.F32.PACK_AB_MERGE_C R200, R49, R48, R200 ;  /* 0x0000003031c8723e */ /* 0x000fe400048060c8 */
[----:B------:R-:W-:Y:S02]  /*7db0*/  F2FP.SATFINITE.E5M2.F32.PACK_AB_MERGE_C R201, R53, R52, R201 ;  /* 0x0000003435c9723e */ /* 0x000fe400048060c9 */
[----:B------:R-:W-:Y:S02]  /*7dc0*/  F2FP.SATFINITE.E5M2.F32.PACK_AB_MERGE_C R202, R57, R56, R202 ;  /* 0x0000003839ca723e */ /* 0x000fe400048060ca */
[----:B------:R-:W-:Y:S02]  /*7dd0*/  F2FP.SATFINITE.E5M2.F32.PACK_AB_MERGE_C R203, R61, R60, R203 ;  /* 0x0000003c3dcb723e */ /* 0x000fe400048060cb */
[----:B------:R-:W-:Y:S02]  /*7de0*/  LEA R191, R168, UR44, 0x3 ;  /* 0x0000002ca8bf7c11 */ /* 0x000fe4000f8e18ff */
[----:B------:R-:W-:Y:S01]  /*7df0*/  @P6 SHF.L.U32 R204, R167, 0x1f, RZ ;  /* 0x0000001fa7cc6819 */ /* 0x000fe200000006ff */
[----:B------:R1:W-:Y:S01]  /*7e00*/  STS.128 [R179+0x8010], R200 ;  /* 0x008010c8b3007388 */ /* 0x0003e20000000c00 */
[----:B------:R-:W-:Y:S01]  /*7e10*/  @!PT LDS RZ, [RZ] ;  /* 0x00000000fffff984 */ /* 0x000fe20000000800 */
[----:B------:R-:W-:Y:S01]  /*7e20*/  @!PT LDS RZ, [RZ] ;  /* 0x00000000fffff984 */ /* 0x000fe20000000800 */
[----:B------:R-:W-:Y:S01]  /*7e30*/  @!PT LDS RZ, [RZ] ;  /* 0x00000000fffff984 */ /* 0x000fe20000000800 */
[----:B------:R-:W-:Y:S01]  /*7e40*/  @!PT LDS RZ, [RZ] ;  /* 0x00000000fffff984 */ /* 0x000fe20000000800 */
[----:B------:R2:W-:Y:S07]  /*7e50*/  MEMBAR.ALL.CTA ;  /* 0x0000000000007992 */ /* 0x0005ee0000008000 */
[----:B--2---:R-:W2:Y:S02]  /*7e60*/  FENCE.VIEW.ASYNC.S ;  /* 0x00000000000073c6 */ /* 0x004ea40000000000 */
[----:B--2---:R-:W-:Y:S06]  /*7e70*/  BAR.SYNC.DEFER_BLOCKING 0x1, 0x80 ;  /* 0x0042000000007b1d */ /* 0x004fec0000010000 */
[----:B------:R-:W-:Y:S05]  /*7e80*/  @P0 BRA `(.L_x_124) ;  /* 0x0000000000280947 */ /* 0x000fea0003800000 */
[----:B------:R-:W-:Y:S01]  /*7e90*/  UIADD3 UR4, UPT, UPT, UR44, 0x8200, URZ ;  /* 0x000082002c047890 */ /* 0x000fe2000fffe0ff */
[----:B------:R-:W-:Y:S05]  /*7ea0*/  UMOV UR51, UR36 ;  /* 0x0000002400337c82 */ /* 0x000fea0008000000 */
[----:B------:R-:W-:Y:S01]  /*7eb0*/  MOV R175, UR4 ;  /* 0x0000000400af7c02 */ /* 0x000fe20008000f00 */
[----:B------:R-:W-:Y:S03]  /*7ec0*/  UIADD3 UR4, UP0, UPT, UR62, 0x680, URZ ;  /* 0x000006803e047890 */ /* 0x000fe6000ff1e0ff */
[----:B------:R-:W-:Y:S01]  /*7ed0*/  R2UR UR48, R175 ;  /* 0x00000000af3072ca */ /* 0x000fe200000e0000 */
[----:B------:R-:W-:Y:S11]  /*7ee0*/  UIADD3.X UR5, UPT, UPT, URZ, UR63, URZ, UP0, !UPT ;  /* 0x0000003fff057290 */ /* 0x000ff600087fe4ff */
[----:B------:R-:W-:Y:S01]  /*7ef0*/  @!UPT UIADD3 URZ, UPT, UPT, URZ, URZ, URZ ;  /* 0x000000fffffff290 */ /* 0x000fe2000fffe0ff */
[----:B------:R2:W-:Y:S01]  /*7f00*/  UTMASTG.3D [UR48], [UR4] ;  /* 0x00000030040073b5 */ /* 0x0005e20008010000 */
[----:B------:R0:W-:Y:S01]  /*7f10*/  UTMACMDFLUSH ;  /* 0x00000000000079b7 */ /* 0x0001e20000000000 */
[----:B--2---:R-:W-:Y:S04]  /*7f20*/  DEPBAR.LE SB0, 0x1 ;  /* 0x000080400000791a */ /* 0x004fe80000000000 */
.L_x_124:
[----:B------:R-:W-:Y:S05]  /*7f30*/  BSYNC.RECONVERGENT B0 ;  /* 0x0000000000007941 */ /* 0x000fea0003800200 */
.L_x_123:
[----:B------:R-:W-:Y:S06]  /*7f40*/  BAR.SYNC.DEFER_BLOCKING 0x1, 0x80 ;  /* 0x0042000000007b1d */ /* 0x000fec0000010000 */
[----:B------:R-:W2:Y:S01]  /*7f50*/  @P6 SYNCS.PHASECHK.TRANS64.TRYWAIT P0, [R191+URZ+0xb0], R204 ;  /* 0x0000b0ccbf0065a7 */ /* 0x000ea200080011ff */
[----:B------:R-:W-:Y:S01]  /*7f60*/  BSSY B1, `(.L_x_125) ;  /* 0x0000023000017945 */ /* 0x000fe20003800000 */
[----:B--2---:R-:W-:Y:S03]  /*7f70*/  @P6 SEL R181, RZ, 0x1, !P0 ;  /* 0x00000001ffb56807 */ /* 0x004fe60004000000 */
[----:B------:R-:W-:Y:S05]  /*7f80*/  @!P6 BRA `(.L_x_126) ;  /* 0x000000000080e947 */ /* 0x000fea0003800000 */
[----:B------:R-:W-:Y:S01]  /*7f90*/  ISETP.NE.AND P1, PT, R182, RZ, PT ;  /* 0x000000ffb600720c */ /* 0x000fe20003f25270 */
[----:B------:R-:W-:Y:S01]  /*7fa0*/  BSSY B0, `(.L_x_127) ;  /* 0x000000a000007945 */ /* 0x000fe20003800000 */
[----:B------:R-:W-:Y:S11]  /*7fb0*/  ISETP.NE.AND P0, PT, R181, RZ, PT ;  /* 0x000000ffb500720c */ /* 0x000ff60003f05270 */
[----:B------:R-:W-:Y:S04]  /*7fc0*/  @P1 IMAD R3, R168, 0x2000, R173 ;  /* 0x00002000a8031824 */ /* 0x000fe800078e02ad */
[C---:B------:R-:W-:Y:S01]  /*7fd0*/  @P1 IMAD.IADD R6, R3.reuse, 0x1, R188 ;  /* 0x0000000103061824 */ /* 0x040fe200078e02bc */
[----:B------:R-:W-:Y:S03]  /*7fe0*/  @P1 IADD3 R4, PT, PT, R3, R190, RZ ;  /* 0x000000be03041210 */ /* 0x000fe60007ffe0ff */
[----:B------:R-:W-:Y:S01]  /*7ff0*/  @P1 IMAD.IADD R2, R183, 0x1, R6 ;  /* 0x00000001b7021824 */ /* 0x000fe200078e0206 */
[----:B------:R-:W-:Y:S06]  /*8000*/  @P0 BRA `(.L_x_128) ;  /* 0x00000000000c0947 */ /* 0x000fec0003800000 */
[----:B------:R-:W-:Y:S04]  /*8010*/  SHF.L.U32 R0, R167, 0x1f, RZ ;  /* 0x0000001fa7007819 */ /* 0x000fe800000006ff */
[----:B------:R-:W2:Y:S02]  /*8020*/  SYNCS.PHASECHK.TRANS64.TRYWAIT P0, [R191+URZ+0xb0], R0 ;  /* 0x0000b000bf0075a7 */ /* 0x000ea400080011ff */
[----:B--2---:R-:W-:Y:S05]  /*8030*/  @!P0 BRA `(.L_x_129) ;  /* 0x0000004c00cc8947 */ /* 0x004fea0003800000 */
.L_x_128:
[----:B------:R-:W-:Y:S05]  /*8040*/  BSYNC B0 ;  /* 0x0000000000007941 */ /* 0x000fea0003800000 */
.L_x_127:
[----:B------:R-:W-:Y:S01]  /*8050*/  ISETP.NE.AND P0, PT, R182, RZ, PT ;  /* 0x000000ffb600720c */ /* 0x000fe20003f05270 */
[----:B--2---:R-:W-:Y:S02]  /*8060*/  VIADD R191, R191, 0xd0 ;  /* 0x000000d0bfbf7836 */ /* 0x004fe40000000000 */
[----:B------:R-:W-:Y:S02]  /*8070*/  IMAD.U32 R0, RZ, RZ, UR45 ;  /* 0x0000002dff007e24 */ /* 0x000fe4000f8e00ff */
[----:B------:R-:W-:Y:S03]  /*8080*/  VIADD R168, R168, 0x1 ;  /* 0x00000001a8a87836 */ /* 0x000fe60000000000 */
[----:B------:R-:W-:Y:S05]  /*8090*/  PRMT R0, R0, 0x654, R191 ;  /* 0x0000065400007816 */ /* 0x000fea00000000bf */
[----:B------:R2:W3:Y:S04]  /*80a0*/  @P0 LDS.128 R140, [R3] ;  /* 0x00000000038c0984 */ /* 0x0004e80000000c00 */
[----:B------:R2:W4:Y:S04]  /*80b0*/  @P0 LDS.128 R148, [R4+0x20] ;  /* 0x0000200004940984 */ /* 0x0005280000000c00 */
        /* <DEDUP_REMOVED lines=12> */
[----:B--234-:R-:W-:Y:S02]  /*8180*/  LOP3.LUT R167, R167, R0, RZ, 0x3c, !PT ;  /* 0x00000000a7a77212 */ /* 0x01cfe400078e3cff */
.L_x_126:
[----:B------:R-:W-:Y:S05]  /*8190*/  BSYNC B1 ;  /* 0x0000000000017941 */ /* 0x000fea0003800000 */
.L_x_125:
[----:B------:R-:W-:Y:S01]  /*81a0*/  VIADD R0, R71, 0x40 ;  /* 0x0000004047007836 */ /* 0x000fe20000000000 */
[----:B------:R-:W-:Y:S04]  /*81b0*/  BSSY.RECONVERGENT B6, `(.L_x_130) ;  /* 0x0000015000067945 */ /* 0x000fe80003800200 */
[----:B------:R-:W-:Y:S04]  /*81c0*/  SHF.R.U32.HI R0, RZ, 0x15, R0 ;  /* 0x00000015ff007819 */ /* 0x000fe80000011600 */
[----:B------:R-:W-:Y:S11]  /*81d0*/  LOP3.LUT P0, RZ, R0, 0x3, R159, 0x48, !PT ;  /* 0x0000000300ff7812 */ /* 0x000ff6000780489f */
[----:B------:R-:W-:Y:S02]  /*81e0*/  @!UPT UIADD3 URZ, UPT, UPT, URZ, URZ, URZ ;  /* 0x000000fffffff290 */ /* 0x000fe4000fffe0ff */
        /* <DEDUP_REMOVED lines=8> */
[----:B------:R-:W5:Y:S01]  /*8270*/  LDCU.64 UR4, c[0x4][0x18] ;  /* 0x01000300ff0477ac */ /* 0x000f620008000a00 */
[----:B--2---:R-:W-:Y:S01]  /*8280*/  MOV R5, UR9 ;  /* 0x0000000900057c02 */ /* 0x004fe20008000f00 */
[----:B------:R-:W-:Y:S01]  /*8290*/  IMAD.U32 R4, RZ, RZ, UR8 ;  /* 0x00000008ff047e24 */ /* 0x000fe2000f8e00ff */
[----:B---3--:R-:W-:Y:S01]  /*82a0*/  MOV R7, UR7 ;  /* 0x0000000700077c02 */ /* 0x008fe20008000f00 */
[----:B------:R-:W-:Y:S01]  /*82b0*/  IMAD.U32 R6, RZ, RZ, UR6 ;  /* 0x00000006ff067e24 */ /* 0x000fe2000f8e00ff */
[----:B-----5:R-:W-:Y:S01]  /*82c0*/  MOV R11, UR5 ;  /* 0x00000005000b7c02 */ /* 0x020fe20008000f00 */
[----:B------:R-:W-:Y:S02]  /*82d0*/  IMAD.U32 R10, RZ, RZ, UR4 ;  /* 0x00000004ff0a7e24 */ /* 0x000fe4000f8e00ff */
[----:B------:R-:W-:Y:S07]  /*82e0*/  LEPC R20, `(.L_x_131) ;  /* 0x000000001014794e */ /* 0x000fee0000000000 */
[----:B-1--4-:R-:W-:Y:S05]  /*82f0*/  CALL.ABS.NOINC R2 ;  /* 0x0000000002007343 */ /* 0x012fea0003c00000 */
.L_x_131:
[----:B------:R-:W-:Y:S05]  /*8300*/  BSYNC.RECONVERGENT B6 ;  /* 0x0000000000067941 */ /* 0x000fea0003800200 */
.L_x_130:
[----:B------:R-:W-:Y:S01]  /*8310*/  F2FP.F16.E5M2.UNPACK_B R4, R141 ;  /* 0x0000008dff04723e */ /* 0x000fe200020004ff */
[----:B------:R-:W-:Y:S05]  /*8320*/  WARPSYNC.ALL ;  /* 0x0000000000007948 */ /* 0x000fea0003800000 */
[----:B------:R-:W-:Y:S01]  /*8330*/  R2UR UR4, R71 ;  /* 0x00000000470472ca */ /* 0x000fe200000e0000 */
[--C-:B------:R-:W-:Y:S01]  /*8340*/  HADD2.F32 R78, -RZ, R4.reuse.H0_H0 ;  /* 0x20000004ff4e7230 */ /* 0x100fe20000004100 */
[-C--:B------:R-:W-:Y:S01]  /*8350*/  F2FP.F16.E5M2.UNPACK_B R0, R140.reuse ;  /* 0x0000008cff00723e */ /* 0x080fe200020004ff */
[----:B------:R-:W-:Y:S01]  /*8360*/  HADD2.F32 R75, -RZ, R4.H1_H1 ;  /* 0x30000004ff4b7230 */ /* 0x000fe20000004100 */
[----:B------:R-:W-:Y:S01]  /*8370*/  F2FP.F16.E5M2.UNPACK_B R4, R143 ;  /* 0x0000008fff04723e */ /* 0x000fe200020004ff */
[----:B------:R-:W-:Y:S01]  /*8380*/  BSSY.RECONVERGENT B0, `(.L_x_132) ;  /* 0x0000116000007945 */ /* 0x000fe20003800200 */
[----:B------:R-:W-:Y:S01]  /*8390*/  F2FP.F16.E5M2.UNPACK_B R3, R140.H1 ;  /* 0x0000008cff03723e */ /* 0x000fe200030004ff */
[--C-:B------:R-:W-:Y:S01]  /*83a0*/  HADD2.F32 R2, -RZ, R0.reuse.H0_H0 ;  /* 0x20000000ff027230 */ /* 0x100fe20000004100 */
[----:B-1----:R-:W-:Y:S01]  /*83b0*/  F2FP.F16.E5M2.UNPACK_B R127, R154 ;  /* 0x0000009aff7f723e */ /* 0x002fe200020004ff */
[----:B------:R-:W-:Y:S01]  /*83c0*/  HADD2.F32 R72, -RZ, R0.H1_H1 ;  /* 0x30000000ff487230 */ /* 0x000fe20000004100 */
[----:B------:R-:W-:Y:S01]  /*83d0*/  F2FP.F16.E5M2.UNPACK_B R0, R141.H1 ;  /* 0x0000008dff00723e */ /* 0x000fe200030004ff */
[--C-:B------:R-:W-:Y:S01]  /*83e0*/  HADD2.F32 R74, -RZ, R3.reuse.H0_H0 ;  /* 0x20000003ff4a7230 */ /* 0x100fe20000004100 */
[----:B------:R-:W-:Y:S01]  /*83f0*/  F2FP.F16.E5M2.UNPACK_B R117, R151.H1 ;  /* 0x00000097ff75723e */ /* 0x000fe200030004ff */
[----:B------:R-:W-:Y:S01]  /*8400*/  HADD2.F32 R76, -RZ, R3.H1_H1 ;  /* 0x30000003ff4c7230 */ /* 0x000fe20000004100 */
[-C--:B------:R-:W-:Y:S01]  /*8410*/  F2FP.F16.E5M2.UNPACK_B R3, R142.reuse ;  /* 0x0000008eff03723e */ /* 0x080fe200020004ff */
[--C-:B------:R-:W-:Y:S01]  /*8420*/  HADD2.F32 R80, -RZ, R0.reuse.H0_H0 ;  /* 0x20000000ff507230 */ /* 0x100fe20000004100 */
[----:B------:R-:W-:Y:S01]  /*8430*/  ISETP.NE.AND P0, PT, R176, RZ, PT ;  /* 0x000000ffb000720c */ /* 0x000fe20003f05270 */
[----:B------:R-:W-:Y:S01]  /*8440*/  HADD2.F32 R77, -RZ, R0.H1_H1 ;  /* 0x30000000ff4d7230 */ /* 0x000fe20000004100 */
[----:B------:R-:W-:Y:S01]  /*8450*/  F2FP.F16.E5M2.UNPACK_B R0, R142.H1 ;  /* 0x0000008eff00723e */ /* 0x000fe200030004ff */
[--C-:B------:R-:W-:Y:S01]  /*8460*/  HADD2.F32 R82, -RZ, R3.reuse.H0_H0 ;  /* 0x20000003ff527230 */ /* 0x100fe20000004100 */
[----:B------:R-:W-:Y:S01]  /*8470*/  ISETP.NE.AND P6, PT, R189, RZ, PT ;  /* 0x000000ffbd00720c */ /* 0x000fe20003fc5270 */
[----:B------:R-:W-:Y:S01]  /*8480*/  HADD2.F32 R79, -RZ, R3.H1_H1 ;  /* 0x30000003ff4f7230 */ /* 0x000fe20000004100 */
[----:B------:R-:W-:Y:S01]  /*8490*/  F2FP.F16.E5M2.UNPACK_B R3, R143.H1 ;  /* 0x0000008fff03723e */ /* 0x000fe200030004ff */
[--C-:B------:R-:W-:Y:S02]  /*84a0*/  HADD2.F32 R84, -RZ, R0.reuse.H0_H0 ;  /* 0x20000000ff547230 */ /* 0x100fe40000004100 */
[----:B------:R-:W-:Y:S01]  /*84b0*/  HADD2.F32 R81, -RZ, R0.H1_H1 ;  /* 0x30000000ff517230 */ /* 0x000fe20000004100 */
[-C--:B------:R-:W-:Y:S01]  /*84c0*/  F2FP.F16.E5M2.UNPACK_B R0, R144.reuse ;  /* 0x00000090ff00723e */ /* 0x080fe200020004ff */
[--C-:B------:R-:W-:Y:S02]  /*84d0*/  HADD2.F32 R86, -RZ, R4.reuse.H0_H0 ;  /* 0x20000004ff567230 */ /* 0x100fe40000004100 */
[----:B------:R-:W-:Y:S01]  /*84e0*/  HADD2.F32 R83, -RZ, R4.H1_H1 ;  /* 0x30000004ff537230 */ /* 0x000fe20000004100 */
[-C--:B------:R-:W-:Y:S01]  /*84f0*/  F2FP.F16.E5M2.UNPACK_B R4, R145.reuse ;  /* 0x00000091ff04723e */ /* 0x080fe200020004ff */
[--C-:B------:R-:W-:Y:S02]  /*8500*/  HADD2.F32 R90, -RZ, R0.reuse.H0_H0 ;  /* 0x20000000ff5a7230 */ /* 0x100fe40000004100 */
[----:B------:R-:W-:Y:S01]  /*8510*/  HADD2.F32 R87, -RZ, R0.H1_H1 ;  /* 0x30000000ff577230 */ /* 0x000fe20000004100 */
[----:B------:R-:W-:Y:S01]  /*8520*/  F2FP.F16.E5M2.UNPACK_B R0, R145.H1 ;  /* 0x00000091ff00723e */ /* 0x000fe200030004ff */
[--C-:B------:R-:W-:Y:S02]  /*8530*/  HADD2.F32 R88, -RZ, R3.reuse.H0_H0 ;  /* 0x20000003ff587230 */ /* 0x100fe40000004100 */
[----:B------:R-:W-:Y:S01]  /*8540*/  HADD2.F32 R85, -RZ, R3.H1_H1 ;  /* 0x30000003ff557230 */ /* 0x000fe20000004100 */
[----:B------:R-:W-:Y:S01]  /*8550*/  F2FP.F16.E5M2.UNPACK_B R3, R144.H1 ;  /* 0x00000090ff03723e */ /* 0x000fe200030004ff */
[--C-:B------:R-:W-:Y:S02]  /*8560*/  HADD2.F32 R96, -RZ, R0.reuse.H0_H0 ;  /* 0x20000000ff607230 */ /* 0x100fe40000004100 */
[----:B------:R-:W-:Y:S01]  /*8570*/  HADD2.F32 R93, -RZ, R0.H1_H1 ;  /* 0x30000000ff5d7230 */ /* 0x000fe20000004100 */
[-C--:B------:R-:W-:Y:S01]  /*8580*/  F2FP.F16.E5M2.UNPACK_B R0, R146.reuse.H1 ;  /* 0x00000092ff00723e */ /* 0x080fe200030004ff */
[--C-:B------:R-:W-:Y:S02]  /*8590*/  HADD2.F32 R94, -RZ, R4.reuse.H0_H0 ;  /* 0x20000004ff5e7230 */ /* 0x100fe40000004100 */
[----:B------:R-:W-:Y:S01]  /*85a0*/  HADD2.F32 R91, -RZ, R4.H1_H1 ;  /* 0x30000004ff5b7230 */ /* 0x000fe20000004100 */
[----:B------:R-:W-:Y:S01]  /*85b0*/  F2FP.F16.E5M2.UNPACK_B R4, R147 ;  /* 0x00000093ff04723e */ /* 0x000fe200020004ff */
[--C-:B------:R-:W-:Y:S02]  /*85c0*/  HADD2.F32 R92, -RZ, R3.reuse.H0_H0 ;  /* 0x20000003ff5c7230 */ /* 0x100fe40000004100 */
[----:B------:R-:W-:Y:S01]  /*85d0*/  HADD2.F32 R89, -RZ, R3.H1_H1 ;  /* 0x30000003ff597230 */ /* 0x000fe20000004100 */
[----:B------:R-:W-:Y:S01]  /*85e0*/  F2FP.F16.E5M2.UNPACK_B R3, R146 ;  /* 0x00000092ff03723e */ /* 0x000fe200020004ff */
[--C-:B------:R-:W-:Y:S02]  /*85f0*/  HADD2.F32 R100, -RZ, R0.reuse.H0_H0 ;  /* 0x20000000ff647230 */ /* 0x100fe40000004100 */
[----:B------:R-:W-:Y:S01]  /*8600*/  HADD2.F32 R97, -RZ, R0.H1_H1 ;  /* 0x30000000ff617230 */ /* 0x000fe20000004100 */
[-C--:B------:R-:W-:Y:S01]  /*8610*/  F2FP.F16.E5M2.UNPACK_B R0, R148.reuse ;  /* 0x00000094ff00723e */ /* 0x080fe200020004ff */
[--C-:B------:R-:W-:Y:S02]  /*8620*/  HADD2.F32 R102, -RZ, R4.reuse.H0_H0 ;  /* 0x20000004ff667230 */ /* 0x100fe40000004100 */
[----:B------:R-:W-:Y:S01]  /*8630*/  HADD2.F32 R99, -RZ, R4.H1_H1 ;  /* 0x30000004ff637230 */ /* 0x000fe20000004100 */
[----:B------:R-:W-:Y:S01]  /*8640*/  F2FP.F16.E5M2.UNPACK_B R4, R149 ;  /* 0x00000095ff04723e */ /* 0x000fe200020004ff */
[--C-:B------:R-:W-:Y:S02]  /*8650*/  HADD2.F32 R98, -RZ, R3.reuse.H0_H0 ;  /* 0x20000003ff627230 */ /* 0x100fe40000004100 */
[----:B------:R-:W-:Y:S01]  /*8660*/  HADD2.F32 R95, -RZ, R3.H1_H1 ;  /* 0x30000003ff5f7230 */ /* 0x000fe20000004100 */
[----:B------:R-:W-:Y:S01]  /*8670*/  F2FP.F16.E5M2.UNPACK_B R3, R147.H1 ;  /* 0x00000093ff03723e */ /* 0x000fe200030004ff */
[--C-:B------:R-:W-:Y:S02]  /*8680*/  HADD2.F32 R106, -RZ, R0.reuse.H0_H0 ;  /* 0x20000000ff6a7230 */ /* 0x100fe40000004100 */
[----:B------:R-:W-:Y:S01]  /*8690*/  HADD2.F32 R103, -RZ, R0.H1_H1 ;  /* 0x30000000ff677230 */ /* 0x000fe20000004100 */
[----:B------:R-:W-:Y:S01]  /*86a0*/  F2FP.F16.E5M2.UNPACK_B R0, R148.H1 ;  /* 0x00000094ff00723e */ /* 0x000fe200030004ff */
[--C-:B------:R-:W-:Y:S02]  /*86b0*/  HADD2.F32 R110, -RZ, R4.reuse.H0_H0 ;  /* 0x20000004ff6e7230 */ /* 0x100fe40000004100 */
[----:B------:R-:W-:Y:S02]  /*86c0*/  HADD2.F32 R107, -RZ, R4.H1_H1 ;  /* 0x30000004ff6b7230 */ /* 0x000fe40000004100 */
[--C-:B------:R-:W-:Y:S01]  /*86d0*/  HADD2.F32 R104, -RZ, R3.reuse.H0_H0 ;  /* 0x20000003ff687230 */ /* 0x100fe20000004100 */
[----:B------:R-:W1:Y:S01]  /*86e0*/  LDTM.x64 R4, tmem[UR4+0x40] ;  /* 0x00004004000479ee */ /* 0x000e620008340000 */
[----:B------:R-:W-:Y:S01]  /*86f0*/  HADD2.F32 R101, -RZ, R3.H1_H1 ;  /* 0x30000003ff657230 */ /* 0x000fe20000004100 */
[----:B------:R-:W-:Y:S01]  /*8700*/  F2FP.F16.E5M2.UNPACK_B R3, R149.H1 ;  /* 0x00000095ff03723e */ /* 0x000fe200030004ff */
        /* <DEDUP_REMOVED lines=14> */
[----:B------:R-:W-:Y:S01]  /*87f0*/  F2FP.F16.E5M2.UNPACK_B R0, R152.H1 ;  /* 0x00000098ff00723e */ /* 0x000fe200030004ff */
[--C-:B------:R-:W-:Y:S02]  /*8800*/  HADD2.F32 R122, -RZ, R3.reuse.H0_H0 ;  /* 0x20000003ff7a7230 */ /* 0x100fe40000004100 */
[C---:B-1----:R-:W-:Y:S01]  /*8810*/  FMUL R7, R70.reuse, R7 ;  /* 0x0000000746077220 */ /* 0x042fe20000400000 */
        /* <DEDUP_REMOVED lines=10> */
[C---:B------:R-:W-:Y:S01]  /*88c0*/  FMUL R0, R70.reuse, R4 ;  /* 0x0000000446007220 */ /* 0x040fe20000400000 */
[--C-:B------:R-:W-:Y:S01]  /*88d0*/  HADD2.F32 R130, -RZ, R127.reuse.H0_H0 ;  /* 0x2000007fff827230 */ /* 0x100fe20000004100 */
[----:B------:R-:W-:Y:S01]  /*88e0*/  F2FP.F16.E5M2.UNPACK_B R4, R155 ;  /* 0x0000009bff04723e */ /* 0x000fe200020004ff */
[----:B------:R-:W-:Y:S02]  /*88f0*/  HADD2.F32 R127, -RZ, R127.H1_H1 ;  /* 0x3000007fff7f7230 */ /* 0x000fe40000004100 */
[C---:B------:R-:W-:Y:S01]  /*8900*/  FFMA R0, R73.reuse, R2, R0 ;  /* 0x0000000249007223 */ /* 0x040fe20000000000 */
[C---:B------:R-:W-:Y:S01]  /*8910*/  FMUL R2, R70.reuse, R5 ;  /* 0x0000000546027220 */ /* 0x040fe20000400000 */
[--C-:B------:R-:W-:Y:S01]  /*8920*/  HADD2.F32 R132, -RZ, R3.reuse.H0_H0 ;  /* 0x20000003ff847230 */ /* 0x100fe20000004100 */
[----:B------:R-:W-:Y:S01]  /*8930*/  F2FP.F16.E5M2.UNPACK_B R5, R155.H1 ;  /* 0x0000009bff05723e */ /* 0x000fe200030004ff */
[----:B------:R-:W-:Y:S02]  /*8940*/  HADD2.F32 R129, -RZ, R3.H1_H1 ;  /* 0x30000003ff817230 */ /* 0x000fe40000004100 */
[C---:B------:R-:W-:Y:S01]  /*8950*/  FFMA R2, R73.reuse, R72, R2 ;  /* 0x0000004849027223 */ /* 0x040fe20000000002 */
[--C-:B------:R-:W-:Y:S02]  /*8960*/  HADD2.F32 R72, -RZ, R4.reuse.H0_H0 ;  /* 0x20000004ff487230 */ /* 0x100fe40000004100 */
[C---:B------:R-:W-:Y:S01]  /*8970*/  FMUL R3, R70.reuse, R6 ;  /* 0x0000000646037220 */ /* 0x040fe20000400000 */
[----:B------:R-:W-:Y:S02]  /*8980*/  HADD2.F32 R131, -RZ, R4.H1_H1 ;  /* 0x30000004ff837230 */ /* 0x000fe40000004100 */
[C---:B------:R-:W-:Y:S01]  /*8990*/  FMUL R4, R70.reuse, R9 ;  /* 0x0000000946047220 */ /* 0x040fe20000400000 */
[--C-:B------:R-:W-:Y:S02]  /*89a0*/  HADD2.F32 R133, -RZ, R5.reuse.H1_H1 ;  /* 0x30000005ff857230 */ /* 0x100fe40000004100 */
[C---:B------:R-:W-:Y:S01]  /*89b0*/  FFMA R3, R73.reuse, R74, R3 ;  /* 0x0000004a49037223 */ /* 0x040fe20000000003 */
[----:B------:R-:W-:Y:S01]  /*89c0*/  FFMA R7, R73, R76, R7 ;  /* 0x0000004c49077223 */ /* 0x000fe20000000007 */
[----:B------:R-:W-:Y:S02]  /*89d0*/  HADD2.F32 R74, -RZ, R5.H0_H0 ;  /* 0x20000005ff4a7230 */ /* 0x000fe40000004100 */
[C---:B------:R-:W-:Y:S01]  /*89e0*/  FMUL R5, R70.reuse, R10 ;  /* 0x0000000a46057220 */ /* 0x040fe20000400000 */
[C---:B------:R-:W-:Y:S01]  /*89f0*/  FMUL R6, R70.reuse, R11 ;  /* 0x0000000b46067220 */ /* 0x040fe20000400000 */
[C---:B------:R-:W-:Y:S01]  /*8a00*/  FMUL R11, R70.reuse, R16 ;  /* 0x00000010460b7220 */ /* 0x040fe20000400000 */
[----:B------:R-:W-:Y:S01]  /*8a10*/  F2FP.SATFINITE.E5M2.F32.PACK_AB_MERGE_C R135, R7, R3, RZ ;  /* 0x000000030787723e */ /* 0x000fe200048060ff */
[C---:B------:R-:W-:Y:S01]  /*8a20*/  FMUL R3, R70.reuse, R8 ;  /* 0x0000000846037220 */ /* 0x040fe20000400000 */
[C---:B------:R-:W-:Y:S01]  /*8a30*/  FMUL R7, R70.reuse, R12 ;  /* 0x0000000c46077220 */ /* 0x040fe20000400000 */
[C---:B------:R-:W-:Y:S01]  /*8a40*/  FMUL R8, R70.reuse, R13 ;  /* 0x0000000d46087220 */ /* 0x040fe20000400000 */
[C---:B------:R-:W-:Y:S01]  /*8a50*/  FMUL R12, R70.reuse, R17 ;  /* 0x00000011460c7220 */ /* 0x040fe20000400000 */
[C---:B------:R-:W-:Y:S01]  /*8a60*/  FFMA R3, R73.reuse, R78, R3 ;  /* 0x0000004e49037223 */ /* 0x040fe20000000003 */
[C---:B------:R-:W-:Y:S01]  /*8a70*/  FFMA R4, R73.reuse, R75, R4 ;  /* 0x0000004b49047223 */ /* 0x040fe20000000004 */
[C---:B------:R-:W-:Y:S01]  /*8a80*/  FFMA R5, R73.reuse, R80, R5 ;  /* 0x0000005049057223 */ /* 0x040fe20000000005 */
[C---:B------:R-:W-:Y:S01]  /*8a90*/  FFMA R6, R73.reuse, R77, R6 ;  /* 0x0000004d49067223 */ /* 0x040fe20000000006 */
[C---:B------:R-:W-:Y:S01]  /*8aa0*/  FFMA R7, R73.reuse, R82, R7 ;  /* 0x0000005249077223 */ /* 0x040fe20000000007 */
[C---:B------:R-:W-:Y:S01]  /*8ab0*/  FFMA R8, R73.reuse, R79, R8 ;  /* 0x0000004f49087223 */ /* 0x040fe20000000008 */
[C---:B------:R-:W-:Y:S01]  /*8ac0*/  FMUL R16, R70.reuse, R21 ;  /* 0x0000001546107220 */ /* 0x040fe20000400000 */
[----:B------:R-:W-:Y:S01]  /*8ad0*/  FMUL R9, R70, R14 ;  /* 0x0000000e46097220 */ /* 0x000fe20000400000 */
[----:B------:R-:W-:Y:S01]  /*8ae0*/  F2FP.SATFINITE.E5M2.F32.PACK_AB_MERGE_C R5, R6, R5, RZ ;  /* 0x000000050605723e */ /* 0x000fe200048060ff */
[C---:B------:R-:W-:Y:S01]  /*8af0*/  FMUL R10, R70.reuse, R15 ;  /* 0x0000000f460a7220 */ /* 0x040fe20000400000 */
[C---:B------:R-:W-:Y:S01]  /*8b00*/  FMUL R15, R70.reuse, R20 ;  /* 0x00000014460f7220 */ /* 0x040fe20000400000 */
[C---:B------:R-:W-:Y:S01]  /*8b10*/  FFMA R9, R73.reuse, R84, R9 ;  /* 0x0000005449097223 */ /* 0x040fe20000000009 */
[C---:B------:R-:W-:Y:S01]  /*8b20*/  FMUL R20, R70.reuse, R25 ;  /* 0x0000001946147220 */ /* 0x040fe20000400000 */
[C---:B------:R-:W-:Y:S01]  /*8b30*/  FFMA R10, R73.reuse, R81, R10 ;  /* 0x00000051490a7223 */ /* 0x040fe2000000000a */
[C---:B------:R-:W-:Y:S01]  /*8b40*/  FFMA R11, R73.reuse, R86, R11 ;  /* 0x00000056490b7223 */ /* 0x040fe2000000000b */
[C---:B------:R-:W-:Y:S01]  /*8b50*/  FFMA R12, R73.reuse, R83, R12 ;  /* 0x00000053490c7223 */ /* 0x040fe2000000000c */
[C---:B------:R-:W-:Y:S01]  /*8b60*/  FMUL R13, R70.reuse, R18 ;  /* 0x00000012460d7220 */ /* 0x040fe20000400000 */
[----:B------:R-:W-:Y:S01]  /*8b70*/  FMUL R14, R70, R19 ;  /* 0x00000013460e7220 */ /* 0x000fe20000400000 */
[----:B------:R-:W-:Y:S01]  /*8b80*/  F2FP.SATFINITE.E5M2.F32.PACK_AB_MERGE_C R9, R10, R9, RZ ;  /* 0x000000090a09723e */ /* 0x000fe200048060ff */
[C---:B------:R-:W-:Y:S01]  /*8b90*/  FMUL R19, R70.reuse, R24 ;  /* 0x0000001846137220 */ /* 0x040fe20000400000 */
        /* <DEDUP_REMOVED lines=17> */
[----:B------:R-:W-:Y:S01]  /*8cb0*/  FMUL R27, R70, R32 ;  /* 0x00000020461b7220 */ /* 0x000fe20000400000 */
[C---:B------:R-:W-:Y:S01]  /*8cc0*/  FFMA R21, R73.reuse, R96, R21 ;  /* 0x0000006049157223 */ /* 0x040fe20000000015 */
[C---:B------:R-:W-:Y:S01]  /*8cd0*/  FFMA R22, R73.reuse, R93, R22 ;  /* 0x0000005d49167223 */ /* 0x040fe20000000016 */
[----:B------:R-:W-:Y:S01]  /*8ce0*/  F2FP.SATFINITE.E5M2.F32.PACK_AB_MERGE_C R16, R16, R15, R17 ;  /* 0x0000000f1010723e */ /* 0x000fe20004806011 */
[C---:B------:R-:W-:Y:S01]  /*8cf0*/  FFMA R23, R73.reuse, R98, R23 ;  /* 0x0000006249177223 */ /* 0x040fe20000000017 */
[C---:B------:R-:W-:Y:S01]  /*8d00*/  FFMA R24, R73.reuse, R95, R24 ;  /* 0x0000005f49187223 */ /* 0x040fe20000000018 */
[----:B------:R-:W-:Y:S01]  /*8d10*/  FMUL R32, R70, R37 ;  /* 0x0000002546207220 */ /* 0x000fe20000400000 */
[----:B------:R-:W-:Y:S01]  /*8d20*/  F2FP.SATFINITE.E5M2.F32.PACK_AB_MERGE_C R21, R22, R21, RZ ;  /* 0x000000151615723e */ /* 0x000fe200048060ff */
[C---:B------:R-:W-:Y:S01]  /*8d30*/  FMUL R25, R70.reuse, R30 ;  /* 0x0000001e46197220 */ /* 0x040fe20000400000 */
[C---:B------:R-:W-:Y:S01]  /*8d40*/  FMUL R26, R70.reuse, R31 ;  /* 0x0000001f461a7220 */ /* 0x040fe20000400000 */
[----:B------:R-:W-:Y:S01]  /*8d50*/  FMUL R31, R70, R36 ;  /* 0x00000024461f7220 */ /* 0x000fe20000400000 */
[----:B------:R-:W-:Y:S01]  /*8d60*/  F2FP.SATFINITE.E5M2.F32.PACK_AB_MERGE_C R17, R20, R19, R21 ;  /* 0x000000131411723e */ /* 0x000fe20004806015 */
        /* <DEDUP_REMOVED lines=8> */
[----:B------:R-:W-:Y:S01]  /*8df0*/  FMUL R35, R70, R40 ;  /* 0x0000002846237220 */ /* 0x000fe20000400000 */
[C---:B------:R-:W-:Y:S01]  /*8e00*/  FFMA R29, R73.reuse, R104, R29 ;  /* 0x00000068491d7223 */ /* 0x040fe2000000001d */
[----:B------:R-:W-:Y:S01]  /*8e10*/  F2FP.SATFINITE.E5M2.F32.PACK_AB_MERGE_C R18, R24, R23, R18 ;  /* 0x000000171812723e */ /* 0x000fe20004806012 */
        /* <DEDUP_REMOVED lines=22> */
[C---:B------:R-:W-:Y:S01]  /*8f80*/  FMUL R41, R70.reuse, R46 ;  /* 0x0000002e46297220 */ /* 0x040fe20000400000 */
[C---:B------:R-:W-:Y:S01]  /*8f90*/  FMUL R42, R70.reuse, R47 ;  /* 0x0000002f462a7220 */ /* 0x040fe20000400000 */
        /* <DEDUP_REMOVED lines=8> */
[C---:B------:R-:W-:Y:S01]  /*9020*/  FMUL R47, R70.reuse, R52 ;  /* 0x00000034462f7220 */ /* 0x040fe20000400000 */
[C---:B------:R-:W-:Y:S01]  /*9030*/  FFMA R44, R73.reuse, R115, R44 ;  /* 0x00000073492c7223 */ /* 0x040fe2000000002c */
[C---:B------:R-:W-:Y:S01]  /*9040*/  FMUL R48, R70.reuse, R53 ;  /* 0x0000003546307220 */ /* 0x040fe20000400000 */
        /* <DEDUP_REMOVED lines=8> */
[C---:B------:R-:W-:Y:S01]  /*90d0*/  FFMA R45, R73.reuse, R120, R45 ;  /* 0x00000078492d7223 */ /* 0x040fe2000000002d */
[C---:B------:R-:W-:Y:S01]  /*90e0*/  FMUL R59, R70.reuse, R64 ;  /* 0x00000040463b7220 */ /* 0x040fe20000400000 */
[C---:B------:R-:W-:Y:S01]  /*90f0*/  FMUL R60, R70.reuse, R65 ;  /* 0x00000041463c7220 */ /* 0x040fe20000400000 */
[C---:B------:R-:W-:Y:S01]  /*9100*/  FMUL R61, R70.reuse, R66 ;  /* 0x00000042463d7220 */ /* 0x040fe20000400000 */
[----:B------:R-:W-:Y:S01]  /*9110*/  FMUL R62, R70, R67 ;  /* 0x00000043463e7220 */ /* 0x000fe20000400000 */
[C---:B------:R-:W-:Y:S01]  /*9120*/  FFMA R46, R73.reuse, R117, R46 ;  /* 0x00000075492e7223 */ /* 0x040fe2000000002e */
[----:B------:R-:W-:Y:S01]  /*9130*/  F2FP.SATFINITE.E5M2.F32.PACK_AB_MERGE_C R64, R2, R0, R135 ;  /* 0x000000000240723e */ /* 0x000fe20004806087 */
[C---:B------:R-:W-:Y:S01]  /*9140*/  FFMA R47, R73.reuse, R122, R47 ;  /* 0x0000007a492f7223 */ /* 0x040fe2000000002f */
[----:B------:R-:W-:Y:S01]  /*9150*/  F2FP.SATFINITE.E5M2.F32.PACK_AB_MERGE_C R65, R4, R3, R5 ;  /* 0x000000030441723e */ /* 0x000fe20004806005 */
[C---:B------:R-:W-:Y:S01]  /*9160*/  FFMA R48, R73.reuse, R119, R48 ;  /* 0x0000007749307223 */ /* 0x040fe20000000030 */
[----:B------:R-:W-:Y:S01]  /*9170*/  F2FP.SATFINITE.E5M2.F32.PACK_AB_MERGE_C R66, R8, R7, R9 ;  /* 0x000000070842723e */ /* 0x000fe20004806009 */
[C---:B------:R-:W-:Y:S01]  /*9180*/  FFMA R49, R73.reuse, R124, R49 ;  /* 0x0000007c49317223 */ /* 0x040fe20000000031 */
[----:B------:R-:W-:Y:S01]  /*9190*/  F2FP.SATFINITE.E5M2.F32.PACK_AB_MERGE_C R67, R12, R11, R13 ;  /* 0x0000000b0c43723e */ /* 0x000fe2000480600d */
[----:B------:R-:W-:Y:S01]  /*91a0*/  FMUL R53, R70, R58 ;  /* 0x0000003a46357220 */ /* 0x000fe20000400000 */
[C---:B------:R-:W-:Y:S01]  /*91b0*/  FFMA R50, R73.reuse, R121, R50 ;  /* 0x0000007949327223 */ /* 0x040fe20000000032 */
[C---:B------:R-:W-:Y:S01]  /*91c0*/  FFMA R51, R73.reuse, R126, R51 ;  /* 0x0000007e49337223 */ /* 0x040fe20000000033 */
[C---:B------:R-:W-:Y:S01]  /*91d0*/  FFMA R52, R73.reuse, R123, R52 ;  /* 0x0000007b49347223 */ /* 0x040fe20000000034 */
[----:B------:R1:W-:Y:S01]  /*91e0*/  STS.128 [R137+UR44+0xa200], R64 ;  /* 0x00a2004089007988 */ /* 0x0003e20008000c2c */
[C---:B------:R-:W-:Y:S01]  /*91f0*/  FFMA R53, R73.reuse, R128, R53 ;  /* 0x0000008049357223 */ /* 0x040fe20000000035 */
[----:B------:R-:W-:Y:S01]  /*9200*/  F2FP.SATFINITE.E5M2.F32.PACK_AB_MERGE_C R37, R38, R37, RZ ;  /* 0x000000252625723e */ /* 0x000fe200048060ff */
[C---:B------:R-:W-:Y:S01]  /*9210*/  FFMA R54, R73.reuse, R125, R54 ;  /* 0x0000007d49367223 */ /* 0x040fe20000000036 */
[----:B------:R-:W-:Y:S01]  /*9220*/  FMUL R58, R70, R63 ;  /* 0x0000003f463a7220 */ /* 0x000fe20000400000 */
[C---:B------:R-:W-:Y:S01]  /*9230*/  FFMA R55, R73.reuse, R130, R55 ;  /* 0x0000008249377223 */ /* 0x040fe20000000037 */
[C---:B------:R-:W-:Y:S01]  /*9240*/  FFMA R56, R73.reuse, R127, R56 ;  /* 0x0000007f49387223 */ /* 0x040fe20000000038 */
[C---:B------:R-:W-:Y:S01]  /*9250*/  FFMA R57, R73.reuse, R132, R57 ;  /* 0x0000008449397223 */ /* 0x040fe20000000039 */
[----:B------:R1:W-:Y:S01]  /*9260*/  STS.128 [R178+0xa010], R16 ;  /* 0x00a01010b2007388 */ /* 0x0003e20000000c00 */
[----:B------:R-:W-:Y:S01]  /*9270*/  F2FP.SATFINITE.E5M2.F32.PACK_AB_MERGE_C R33, R36, R35, R37 ;  /* 0x000000232421723e */ /* 0x000fe20004806025 */
[C---:B------:R-:W-:Y:S01]  /*9280*/  FFMA R58, R73.reuse, R129, R58 ;  /* 0x00000081493a7223 */ /* 0x040fe2000000003a */
[----:B------:R-:W-:Y:S01]  /*9290*/  F2FP.SATFINITE.E5M2.F32.PACK_AB_MERGE_C R34, R42, R41, RZ ;  /* 0x000000292a22723e */ /* 0x000fe200048060ff */
[C---:B------:R-:W-:Y:S01]  /*92a0*/  FFMA R59, R73.reuse, R72, R59 ;  /* 0x00000048493b7223 */ /* 0x040fe2000000003b */
[----:B------:R-:W-:Y:S01]  /*92b0*/  F2FP.SATFINITE.E5M2.F32.PACK_AB_MERGE_C R35, R46, R45, RZ ;  /* 0x0000002d2e23723e */ /* 0x000fe200048060ff */
        /* <DEDUP_REMOVED lines=25> */
[----:B------:R-:W-:Y:S02]  /*9450*/  UIADD3 UR4, UP0, UPT, UR62, 0x680, URZ ;  /* 0x000006803e047890 */ /* 0x000fe4000ff1e0ff */
[----:B------:R-:W-:Y:S02]  /*9460*/  UIADD3 UR9, UPT, UPT, UR49, 0x40, URZ ;  /* 0x0000004031097890 */ /* 0x000fe4000fffe0ff */
[----:B------:R-:W-:Y:S02]  /*9470*/  UIADD3 UR8, UPT, UPT, UR44, 0xa200, URZ ;  /* 0x0000a2002c087890 */ /* 0x000fe4000fffe0ff */
[----:B------:R-:W-:Y:S01]  /*9480*/  UIADD3.X UR5, UPT, UPT, URZ, UR63, URZ, UP0, !UPT ;  /* 0x0000003fff057290 */ /* 0x000fe200087fe4ff */
[----:B------:R-:W-:Y:S01]  /*9490*/  UMOV UR10, UR50 ;  /* 0x00000032000a7c82 */ /* 0x000fe20008000000 */
[----:B------:R-:W-:Y:S07]  /*94a0*/  UMOV UR11, UR36 ;  /* 0x00000024000b7c82 */ /* 0x000fee0008000000 */
[----:B------:R2:W-:Y:S01]  /*94b0*/  UTMASTG.3D [UR8], [UR4] ;  /* 0x00000008040073b5 */ /* 0x0005e20008010000 */
[----:B------:R0:W-:Y:S01]  /*94c0*/  UTMACMDFLUSH ;  /* 0x00000000000079b7 */ /* 0x0001e20000000000 */
[----:B--2---:R-:W-:Y:S04]  /*94d0*/  DEPBAR.LE SB0, 0x1 ;  /* 0x000080400000791a */ /* 0x004fe80000000000 */
.L_x_133:
[----:B------:R-:W-:Y:S05]  /*94e0*/  BSYNC.RECONVERGENT B0 ;  /* 0x0000000000007941 */ /* 0x000fea0003800200 */
.L_x_132:
        /* <DEDUP_REMOVED lines=16> */
.L_x_137:
[----:B------:R-:W-:Y:S05]  /*95f0*/  BSYNC B0 ;  /* 0x0000000000007941 */ /* 0x000fea0003800000 */
.L_x_136:
        /* <DEDUP_REMOVED lines=20> */
.L_x_135:
[----:B------:R-:W-:Y:S05]  /*9740*/  BSYNC B1 ;  /* 0x0000000000017941 */ /* 0x000fea0003800000 */
.L_x_134:
        /* <DEDUP_REMOVED lines=22> */
.L_x_140:
[----:B------:R-:W-:Y:S05]  /*98b0*/  BSYNC.RECONVERGENT B6 ;  /* 0x0000000000067941 */ /* 0x000fea0003800200 */
.L_x_139:
        /* <DEDUP_REMOVED lines=276> */
[----:B------:R-:W-:Y:S02]  /*aa00*/  UIADD3 UR4, UPT, UPT, UR44, 0x8200, URZ ;  /* 0x000082002c047890 */ /* 0x000fe4000fffe0ff */
[----:B------:R-:W-:Y:S01]  /*aa10*/  UIADD3 UR9, UPT, UPT, UR49, 0x80, URZ ;  /* 0x0000008031097890 */ /* 0x000fe2000fffe0ff */
[----:B------:R-:W-:Y:S01]  /*aa20*/  UMOV UR10, UR50 ;  /* 0x00000032000a7c82 */ /* 0x000fe20008000000 */
[----:B------:R-:W-:Y:S02]  /*aa30*/  UMOV UR11, UR36 ;  /* 0x00000024000b7c82 */ /* 0x000fe40008000000 */
        /* <DEDUP_REMOVED lines=8> */
.L_x_142:
[----:B------:R-:W-:Y:S05]  /*aac0*/  BSYNC.RECONVERGENT B0 ;  /* 0x0000000000007941 */ /* 0x000fea0003800200 */
.L_x_141:
        /* <DEDUP_REMOVED lines=16> */
.L_x_146:
[----:B------:R-:W-:Y:S05]  /*abd0*/  BSYNC B0 ;  /* 0x0000000000007941 */ /* 0x000fea0003800000 */
.L_x_145:
        /* <DEDUP_REMOVED lines=20> */
.L_x_144:
[----:B------:R-:W-:Y:S05]  /*ad20*/  BSYNC B1 ;  /* 0x0000000000017941 */ /* 0x000fea0003800000 */
.L_x_143:
[----:B------:R-:W-:Y:S05]  /*ad30*/  VIADD R0, R71, 0xc0 ;  /* 0x000000c047007836 */ /* 0x000fea0000000000 */
        /* <DEDUP_REMOVED lines=20> */
.L_x_148:
[----:B------:R-:W-:Y:S01]  /*ae80*/  ISETP.NE.AND P0, PT, R176, RZ, PT ;  /* 0x000000ffb000720c */ /* 0x000fe20003f05270 */
[----:B------:R-:W-:Y:S05]  /*ae90*/  WARPSYNC.ALL ;  /* 0x0000000000007948 */ /* 0x000fea0003800000 */
[----:B------:R-:W-:Y:S01]  /*aea0*/  R2UR UR4, R71 ;  /* 0x00000000470472ca */ /* 0x000fe200000e0000 */
[----:B------:R-:W-:Y:S01]  /*aeb0*/  BSSY.RECONVERGENT B0, `(.L_x_149) ;  /* 0x000011c000007945 */ /* 0x000fe20003800200 */
[----:B------:R-:W-:Y:S02]  /*aec0*/  F2FP.F16.E5M2.UNPACK_B R11, R141 ;  /* 0x0000008dff0b723e */ /* 0x000fe400020004ff */
[----:B------:R-:W-:Y:S02]  /*aed0*/  F2FP.F16.E5M2.UNPACK_B R10, R142 ;  /* 0x0000008eff0a723e */ /* 0x000fe400020004ff */
[----:B------:R-:W-:Y:S01]  /*aee0*/  F2FP.F16.E5M2.UNPACK_B R9, R143 ;  /* 0x0000008fff09723e */ /* 0x000fe200020004ff */
[--C-:B------:R-:W-:Y:S01]  /*aef0*/  HADD2.F32 R74, -RZ, R11.reuse.H0_H0 ;  /* 0x2000000bff4a7230 */ /* 0x100fe20000004100 */
[----:B------:R-:W-:Y:S01]  /*af00*/  F2FP.F16.E5M2.UNPACK_B R8, R144 ;  /* 0x00000090ff08723e */ /* 0x000fe200020004ff */
[----:B------:R-:W-:Y:S01]  /*af10*/  HADD2.F32 R76, -RZ, R11.H1_H1 ;  /* 0x3000000bff4c7230 */ /* 0x000fe20000004100 */
[----:B------:R-:W-:Y:S01]  /*af20*/  F2FP.F16.E5M2.UNPACK_B R7, R145 ;  /* 0x00000091ff07723e */ /* 0x000fe200020004ff */
[--C-:B------:R-:W-:Y:S01]  /*af30*/  HADD2.F32 R77, -RZ, R10.reuse.H0_H0 ;  /* 0x2000000aff4d7230 */ /* 0x100fe20000004100 */
[----:B------:R-:W-:Y:S01]  /*af40*/  F2FP.F16.E5M2.UNPACK_B R6, R146 ;  /* 0x00000092ff06723e */ /* 0x000fe200020004ff */
[----:B------:R-:W-:Y:S01]  /*af50*/  HADD2.F32 R80, -RZ, R10.H1_H1 ;  /* 0x3000000aff507230 */ /* 0x000fe20000004100 */
[----:B------:R-:W-:Y:S01]  /*af60*/  F2FP.F16.E5M2.UNPACK_B R5, R147 ;  /* 0x00000093ff05723e */ /* 0x000fe200020004ff */
[--C-:B------:R-:W-:Y:S01]  /*af70*/  HADD2.F32 R81, -RZ, R9.reuse.H0_H0 ;  /* 0x20000009ff517230 */ /* 0x100fe20000004100 */
[----:B-1----:R-:W-:Y:S01]  /*af80*/  F2FP.F16.E5M2.UNPACK_B R4, R148 ;  /* 0x00000094ff04723e */ /* 0x002fe200020004ff */
[----:B------:R-:W-:Y:S01]  /*af90*/  HADD2.F32 R83, -RZ, R9.H1_H1 ;  /* 0x30000009ff537230 */ /* 0x000fe20000004100 */
[-C--:B------:R-:W-:Y:S01]  /*afa0*/  F2FP.F16.E5M2.UNPACK_B R2, R140.reuse ;  /* 0x0000008cff02723e */ /* 0x080fe200020004ff */
[--C-:B------:R-:W-:Y:S01]  /*afb0*/  HADD2.F32 R86, -RZ, R8.reuse.H0_H0 ;  /* 0x20000008ff567230 */ /* 0x100fe20000004100 */
[----:B------:R-:W-:Y:S01]  /*afc0*/  F2FP.F16.E5M2.UNPACK_B R140, R140.H1 ;  /* 0x0000008cff8c723e */ /* 0x000fe200030004ff */
[----:B------:R-:W-:Y:S01]  /*afd0*/  HADD2.F32 R87, -RZ, R8.H1_H1 ;  /* 0x30000008ff577230 */ /* 0x000fe20000004100 */
[----:B------:R-:W-:Y:S01]  /*afe0*/  F2FP.F16.E5M2.UNPACK_B R141, R141.H1 ;  /* 0x0000008dff8d723e */ /* 0x000fe200030004ff */
[--C-:B------:R-:W-:Y:S01]  /*aff0*/  HADD2.F32 R90, -RZ, R7.reuse.H0_H0 ;  /* 0x20000007ff5a7230 */ /* 0x100fe20000004100 */
[----:B------:R-:W-:Y:S01]  /*b000*/  F2FP.F16.E5M2.UNPACK_B R142, R142.H1 ;  /* 0x0000008eff8e723e */ /* 0x000fe200030004ff */
[----:B------:R-:W-:Y:S01]  /*b010*/  HADD2.F32 R91, -RZ, R7.H1_H1 ;  /* 0x30000007ff5b7230 */ /* 0x000fe20000004100 */
[----:B------:R-:W-:Y:S01]  /*b020*/  F2FP.F16.E5M2.UNPACK_B R143, R143.H1 ;  /* 0x0000008fff8f723e */ /* 0x000fe200030004ff */
[--C-:B------:R-:W-:Y:S01]  /*b030*/  HADD2.F32 R94, -RZ, R6.reuse.H0_H0 ;  /* 0x20000006ff5e7230 */ /* 0x100fe20000004100 */
[----:B------:R-:W-:Y:S01]  /*b040*/  IADD3 R163, PT, PT, R163, 0x130, RZ ;  /* 0x00000130a3a37810 */ /* 0x000fe20007ffe0ff */
[----:B------:R-:W-:Y:S01]  /*b050*/  HADD2.F32 R95, -RZ, R6.H1_H1 ;  /* 0x30000006ff5f7230 */ /* 0x000fe20000004100 */
[----:B------:R-:W-:Y:S01]  /*b060*/  F2FP.F16.E5M2.UNPACK_B R107, R149 ;  /* 0x00000095ff6b723e */ /* 0x000fe200020004ff */
[--C-:B------:R-:W-:Y:S01]  /*b070*/  HADD2.F32 R98, -RZ, R5.reuse.H0_H0 ;  /* 0x20000005ff627230 */ /* 0x100fe20000004100 */
[----:B------:R-:W-:Y:S01]  /*b080*/  LOP3.LUT R163, R163, 0xfefffff8, RZ, 0xc0, !PT ;  /* 0xfefffff8a3a37812 */ /* 0x000fe200078ec0ff */
[----:B------:R-:W-:Y:S01]  /*b090*/  HADD2.F32 R99, -RZ, R5.H1_H1 ;  /* 0x30000005ff637230 */ /* 0x000fe20000004100 */
[----:B------:R-:W-:Y:S01]  /*b0a0*/  F2FP.F16.E5M2.UNPACK_B R111, R150 ;  /* 0x00000096ff6f723e */ /* 0x000fe200020004ff */
[--C-:B------:R-:W-:Y:S01]  /*b0b0*/  HADD2.F32 R102, -RZ, R4.reuse.H0_H0 ;  /* 0x20000004ff667230 */ /* 0x100fe20000004100 */
[----:B------:R-:W-:Y:S01]  /*b0c0*/  F2FP.F16.E5M2.UNPACK_B R115, R151 ;  /* 0x00000097ff73723e */ /* 0x000fe200020004ff */
[----:B------:R-:W-:Y:S01]  /*b0d0*/  HADD2.F32 R103, -RZ, R4.H1_H1 ;  /* 0x30000004ff677230 */ /* 0x000fe20000004100 */
[----:B------:R-:W-:Y:S01]  /*b0e0*/  F2FP.F16.E5M2.UNPACK_B R119, R152 ;  /* 0x00000098ff77723e */ /* 0x000fe200020004ff */
[----:B------:R-:W1:Y:S01]  /*b0f0*/  LDTM.x64 R4, tmem[UR4+0xc0] ;  /* 0x0000c004000479ee */ /* 0x000e620008340000 */
[--C-:B------:R-:W-:Y:S01]  /*b100*/  HADD2.F32 R0, -RZ, R2.reuse.H0_H0 ;  /* 0x20000002ff007230 */ /* 0x100fe20000004100 */
[----:B------:R-:W-:Y:S01]  /*b110*/  NOP ;  /* 0x0000000000007918 */ /* 0x000fe20000000000 */
[----:B-1----:R1:W-:Y:S01]  /*b120*/  SYNCS.ARRIVE.TRANS64.RED.A1T0 RZ, [R163+URZ], RZ ;  /* 0x000000ffa3ff79a7 */ /* 0x0023e200081004ff */
[----:B------:R-:W-:Y:S01]  /*b130*/  HADD2.F32 R2, -RZ, R2.H1_H1 ;  /* 0x30000002ff027230 */ /* 0x000fe20000004100 */
[----:B------:R-:W-:Y:S01]  /*b140*/  F2FP.F16.E5M2.UNPACK_B R123, R153 ;  /* 0x00000099ff7b723e */ /* 0x000fe200020004ff */
[----:B------:R-:W-:Y:S01]  /*b150*/  HADD2.F32 R78, -RZ, R141.H1_H1 ;  /* 0x3000008dff4e7230 */ /* 0x000fe20000004100 */
[----:B------:R-:W-:Y:S01]  /*b160*/  F2FP.F16.E5M2.UNPACK_B R127, R154 ;  /* 0x0000009aff7f723e */ /* 0x000fe200020004ff */
[--C-:B------:R-:W-:Y:S01]  /*b170*/  HADD2.F32 R106, -RZ, R107.reuse.H0_H0 ;  /* 0x2000006bff6a7230 */ /* 0x100fe20000004100 */
[----:B------:R-:W-:Y:S01]  /*b180*/  F2FP.F16.E5M2.UNPACK_B R130, R155 ;  /* 0x0000009bff82723e */ /* 0x000fe200020004ff */
[----:B------:R-:W-:Y:S01]  /*b190*/  HADD2.F32 R107, -RZ, R107.H1_H1 ;  /* 0x3000006bff6b7230 */ /* 0x000fe20000004100 */
[----:B------:R-:W-:Y:S01]  /*b1a0*/  F2FP.F16.E5M2.UNPACK_B R144, R144.H1 ;  /* 0x00000090ff90723e */ /* 0x000fe200030004ff */
        /* <DEDUP_REMOVED lines=12> */
[C---:B------:R-:W-:Y:S01]  /*b270*/  FMUL R4, R70.reuse, R4 ;  /* 0x0000000446047220 */ /* 0x040fe20000400000 */
[C---:B------:R-:W-:Y:S01]  /*b280*/  FMUL R5, R70.reuse, R5 ;  /* 0x0000000546057220 */ /* 0x040fe20000400000 */
[--C-:B------:R-:W-:Y:S02]  /*b290*/  HADD2.F32 R3, -RZ, R140.reuse.H0_H0 ;  /* 0x2000008cff037230 */ /* 0x100fe40000004100 */
        /* <DEDUP_REMOVED lines=9> */
[----:B------:R-:W-:Y:S02]  /*b330*/  HADD2.F32 R122, -RZ, R123.H0_H0 ;  /* 0x2000007bff7a7230 */ /* 0x000fe40000004100 */
[C---:B------:R-:W-:Y:S01]  /*b340*/  FMUL R6, R70.reuse, R6 ;  /* 0x0000000646067220 */ /* 0x040fe20000400000 */
[----:B------:R-:W-:Y:S02]  /*b350*/  HADD2.F32 R72, -RZ, R140.H1_H1 ;  /* 0x3000008cff487230 */ /* 0x000fe40000004100 */
[C---:B------:R-:W-:Y:S01]  /*b360*/  FMUL R7, R70.reuse, R7 ;  /* 0x0000000746077220 */ /* 0x040fe20000400000 */
[----:B------:R-:W-:Y:S02]  /*b370*/  HADD2.F32 R75, -RZ, R141.H0_H0 ;  /* 0x2000008dff4b7230 */ /* 0x000fe40000004100 */
[C---:B------:R-:W-:Y:S01]  /*b380*/  FFMA R6, R73.reuse, R3, R6 ;  /* 0x0000000349067223 */ /* 0x040fe20000000006 */
[----:B------:R-:W-:Y:S02]  /*b390*/  HADD2.F32 R123, -RZ, R123.H1_H1 ;  /* 0x3000007bff7b7230 */ /* 0x000fe40000004100 */
[C---:B------:R-:W-:Y:S01]  /*b3a0*/  FFMA R7, R73.reuse, R72, R7 ;  /* 0x0000004849077223 */ /* 0x040fe20000000007 */
[C---:B------:R-:W-:Y:S01]  /*b3b0*/  FFMA R8, R73.reuse, R74, R8 ;  /* 0x0000004a49087223 */ /* 0x040fe20000000008 */
[----:B------:R-:W-:Y:S01]  /*b3c0*/  FFMA R9, R73, R76, R9 ;  /* 0x0000004c49097223 */ /* 0x000fe20000000009 */
[--C-:B------:R-:W-:Y:S02]  /*b3d0*/  HADD2.F32 R126, -RZ, R127.reuse.H0_H0 ;  /* 0x2000007fff7e7230 */ /* 0x100fe40000004100 */
[C---:B------:R-:W-:Y:S01]  /*b3e0*/  FMUL R10, R70.reuse, R10 ;  /* 0x0000000a460a7220 */ /* 0x040fe20000400000 */
[----:B------:R-:W-:Y:S01]  /*b3f0*/  F2FP.SATFINITE.E5M2.F32.PACK_AB_MERGE_C R76, R7, R6, RZ ;  /* 0x00000006074c723e */ /* 0x000fe200048060ff */
[C---:B------:R-:W-:Y:S01]  /*b400*/  FMUL R7, R70.reuse, R20 ;  /* 0x0000001446077220 */ /* 0x040fe20000400000 */
[----:B------:R-:W-:Y:S02]  /*b410*/  HADD2.F32 R127, -RZ, R127.H1_H1 ;  /* 0x3000007fff7f7230 */ /* 0x000fe40000004100 */
[C---:B------:R-:W-:Y:S01]  /*b420*/  FFMA R10, R73.reuse, R75, R10 ;  /* 0x0000004b490a7223 */ /* 0x040fe2000000000a */
[----:B------:R-:W-:Y:S02]  /*b430*/  HADD2.F32 R72, -RZ, R130.H0_H0 ;  /* 0x20000082ff487230 */ /* 0x000fe40000004100 */
[C---:B------:R-:W-:Y:S01]  /*b440*/  FMUL R11, R70.reuse, R11 ;  /* 0x0000000b460b7220 */ /* 0x040fe20000400000 */
[--C-:B------:R-:W-:Y:S02]  /*b450*/  HADD2.F32 R79, -RZ, R142.reuse.H0_H0 ;  /* 0x2000008eff4f7230 */ /* 0x100fe40000004100 */
[C---:B------:R-:W-:Y:S01]  /*b460*/  FMUL R14, R70.reuse, R14 ;  /* 0x0000000e460e7220 */ /* 0x040fe20000400000 */
[----:B------:R-:W-:Y:S02]  /*b470*/  HADD2.F32 R82, -RZ, R142.H1_H1 ;  /* 0x3000008eff527230 */ /* 0x000fe40000004100 */
[C---:B------:R-:W-:Y:S01]  /*b480*/  FFMA R11, R73.reuse, R78, R11 ;  /* 0x0000004e490b7223 */ /* 0x040fe2000000000b */
[C---:B------:R-:W-:Y:S01]  /*b490*/  FFMA R12, R73.reuse, R77, R12 ;  /* 0x0000004d490c7223 */ /* 0x040fe2000000000c */
[C---:B------:R-:W-:Y:S01]  /*b4a0*/  FFMA R13, R73.reuse, R80, R13 ;  /* 0x00000050490d7223 */ /* 0x040fe2000000000d */
[----:B------:R-:W-:Y:S01]  /*b4b0*/  FFMA R14, R73, R79, R14 ;  /* 0x0000004f490e7223 */ /* 0x000fe2000000000e */
[----:B------:R-:W-:Y:S01]  /*b4c0*/  HADD2.F32 R75, -RZ, R130.H1_H1 ;  /* 0x30000082ff4b7230 */ /* 0x000fe20000004100 */
[----:B------:R-:W-:Y:S01]  /*b4d0*/  F2FP.SATFINITE.E5M2.F32.PACK_AB_MERGE_C R78, R11, R10, RZ ;  /* 0x0000000a0b4e723e */ /* 0x000fe200048060ff */
[C---:B------:R-:W-:Y:S01]  /*b4e0*/  FMUL R10, R70.reuse, R21 ;  /* 0x00000015460a7220 */ /* 0x040fe20000400000 */
[C---:B------:R-:W-:Y:S01]  /*b4f0*/  FMUL R21, R70.reuse, R28 ;  /* 0x0000001c46157220 */ /* 0x040fe20000400000 */
        /* <DEDUP_REMOVED lines=8> */
[C---:B------:R-:W-:Y:S01]  /*b580*/  FMUL R18, R70.reuse, R25 ;  /* 0x0000001946127220 */ /* 0x040fe20000400000 */
[----:B------:R-:W-:Y:S01]  /*b590*/  F2FP.SATFINITE.E5M2.F32.PACK_AB_MERGE_C R14, R15, R14, RZ ;  /* 0x0000000e0f0e723e */ /* 0x000fe200048060ff */
        /* <DEDUP_REMOVED lines=8> */
[C---:B------:R-:W-:Y:S01]  /*b620*/  FFMA R11, R73.reuse, R88, R11 ;  /* 0x00000058490b7223 */ /* 0x040fe2000000000b */
[----:B------:R-:W-:Y:S01]  /*b630*/  FMUL R22, R70, R29 ;  /* 0x0000001d46167220 */ /* 0x000fe20000400000 */
        /* <DEDUP_REMOVED lines=13> */
[----:B------:R-:W-:Y:S01]  /*b710*/  FMUL R20, R70, R27 ;  /* 0x0000001b46147220 */ /* 0x000fe20000400000 */
[--C-:B------:R-:W-:Y:S01]  /*b720*/  HADD2.F32 R96, -RZ, R146.reuse.H0_H0 ;  /* 0x20000092ff607230 */ /* 0x100fe20000004100 */
[----:B------:R-:W-:Y:S01]  /*b730*/  F2FP.SATFINITE.E5M2.F32.PACK_AB_MERGE_C R16, R10, R7, R16 ;  /* 0x000000070a10723e */ /* 0x000fe20004806010 */
[----:B------:R-:W-:Y:S02]  /*b740*/  HADD2.F32 R97, -RZ, R146.H1_H1 ;  /* 0x30000092ff617230 */ /* 0x000fe40000004100 */
        /* <DEDUP_REMOVED lines=28> */
[----:B------:R-:W-:Y:S01]  /*b910*/  F2FP.F16.E5M2.UNPACK_B R151, R151.H1 ;  /* 0x00000097ff97723e */ /* 0x000fe200030004ff */
[----:B------:R-:W-:Y:S01]  /*b920*/  FMUL R38, R70, R45 ;  /* 0x0000002d46267220 */ /* 0x000fe20000400000 */
[----:B------:R-:W-:Y:S01]  /*b930*/  F2FP.SATFINITE.E5M2.F32.PACK_AB_MERGE_C R19, R28, R27, RZ ;  /* 0x0000001b1c13723e */ /* 0x000fe200048060ff */
[----:B------:R-:W-:Y:S01]  /*b940*/  FFMA R31, R73, R104, R31 ;  /* 0x00000068491f7223 */ /* 0x000fe2000000001f */
[C---:B------:R-:W-:Y:S01]  /*b950*/  FMUL R45, R70.reuse, R52 ;  /* 0x00000034462d7220 */ /* 0x040fe20000400000 */
[C---:B------:R-:W-:Y:S01]  /*b960*/  FMUL R52, R70.reuse, R59 ;  /* 0x0000003b46347220 */ /* 0x040fe20000400000 */
[----:B------:R-:W-:Y:S01]  /*b970*/  F2FP.F16.E5M2.UNPACK_B R152, R152.H1 ;  /* 0x00000098ff98723e */ /* 0x000fe200030004ff */
[C---:B------:R-:W-:Y:S01]  /*b980*/  FMUL R59, R70.reuse, R66 ;  /* 0x00000042463b7220 */ /* 0x040fe20000400000 */
[----:B------:R-:W-:Y:S01]  /*b990*/  F2FP.SATFINITE.E5M2.F32.PACK_AB_MERGE_C R66, R13, R12, R14 ;  /* 0x0000000c0d42723e */ /* 0x000fe2000480600e */
        /* <DEDUP_REMOVED lines=11> */
[C---:B------:R-:W-:Y:S01]  /*ba50*/  FFMA R35, R73.reuse, R108, R35 ;  /* 0x0000006c49237223 */ /* 0x040fe20000000023 */
[C---:B------:R-:W-:Y:S01]  /*ba60*/  FMUL R36, R70.reuse, R43 ;  /* 0x0000002b46247220 */ /* 0x040fe20000400000 */
[--C-:B------:R-:W-:Y:S02]  /*ba70*/  HADD2.F32 R112, -RZ, R150.reuse.H0_H0 ;  /* 0x20000096ff707230 */ /* 0x100fe40000004100 */
[C---:B------:R-:W-:Y:S01]  /*ba80*/  FMUL R39, R70.reuse, R46 ;  /* 0x0000002e46277220 */ /* 0x040fe20000400000 */
        /* <DEDUP_REMOVED lines=13> */
[C---:B------:R-:W-:Y:S01]  /*bb60*/  FMUL R46, R70.reuse, R53 ;  /* 0x00000035462e7220 */ /* 0x040fe20000400000 */
[--C-:B------:R-:W-:Y:S02]  /*bb70*/  HADD2.F32 R120, -RZ, R152.reuse.H0_H0 ;  /* 0x20000098ff787230 */ /* 0x100fe40000004100 */
[C---:B------:R-:W-:Y:S01]  /*bb80*/  FMUL R50, R70.reuse, R57 ;  /* 0x0000003946327220 */ /* 0x040fe20000400000 */
[C---:B------:R-:W-:Y:S01]  /*bb90*/  FMUL R51, R70.reuse, R58 ;  /* 0x0000003a46337220 */ /* 0x040fe20000400000 */
[C---:B------:R-:W-:Y:S01]  /*bba0*/  FMUL R53, R70.reuse, R60 ;  /* 0x0000003c46357220 */ /* 0x040fe20000400000 */
[C---:B------:R-:W-:Y:S01]  /*bbb0*/  FFMA R43, R73.reuse, R116, R43 ;  /* 0x00000074492b7223 */ /* 0x040fe2000000002b */
[----:B------:R-:W-:Y:S02]  /*bbc0*/  HADD2.F32 R121, -RZ, R152.H1_H1 ;  /* 0x30000098ff797230 */ /* 0x000fe40000004100 */
[C---:B------:R-:W-:Y:S01]  /*bbd0*/  FMUL R47, R70.reuse, R54 ;  /* 0x00000036462f7220 */ /* 0x040fe20000400000 */
[C---:B------:R-:W-:Y:S01]  /*bbe0*/  FMUL R57, R70.reuse, R64 ;  /* 0x0000004046397220 */ /* 0x040fe20000400000 */
[C---:B------:R-:W-:Y:S01]  /*bbf0*/  FMUL R58, R70.reuse, R65 ;  /* 0x00000041463a7220 */ /* 0x040fe20000400000 */
[C---:B------:R-:W-:Y:S01]  /*bc00*/  FMUL R60, R70.reuse, R67 ;  /* 0x00000043463c7220 */ /* 0x040fe20000400000 */
[----:B------:R-:W-:Y:S01]  /*bc10*/  FFMA R44, R73, R117, R44 ;  /* 0x00000075492c7223 */ /* 0x000fe2000000002c */
[C---:B------:R-:W-:Y:S01]  /*bc20*/  FMUL R48, R70.reuse, R55 ;  /* 0x0000003746307220 */ /* 0x040fe20000400000 */
[----:B------:R-:W-:Y:S01]  /*bc30*/  F2FP.SATFINITE.E5M2.F32.PACK_AB_MERGE_C R64, R5, R4, R76 ;  /* 0x000000040540723e */ /* 0x000fe2000480604c */
[----:B------:R-:W-:Y:S01]  /*bc40*/  FFMA R45, R73, R118, R45 ;  /* 0x00000076492d7223 */ /* 0x000fe2000000002d */
[----:B------:R-:W-:Y:S01]  /*bc50*/  F2FP.SATFINITE.E5M2.F32.PACK_AB_MERGE_C R65, R9, R8, R78 ;  /* 0x000000080941723e */ /* 0x000fe2000480604e */
[----:B------:R-:W-:Y:S01]  /*bc60*/  FMUL R49, R70, R56 ;  /* 0x0000003846317220 */ /* 0x000fe20000400000 */
[----:B------:R-:W-:Y:S01]  /*bc70*/  F2FP.SATFINITE.E5M2.F32.PACK_AB_MERGE_C R67, R2, R0, R3 ;  /* 0x000000000243723e */ /* 0x000fe20004806003 */
[C---:B------:R-:W-:Y:S01]  /*bc80*/  FFMA R46, R73.reuse, R119, R46 ;  /* 0x00000077492e7223 */ /* 0x040fe2000000002e */
[----:B------:R-:W-:Y:S01]  /*bc90*/  F2FP.F16.E5M2.UNPACK_B R154, R154.H1 ;  /* 0x0000009aff9a723e */ /* 0x000fe200030004ff */
[--C-:B------:R-:W-:Y:S02]  /*bca0*/  HADD2.F32 R124, -RZ, R153.reuse.H0_H0 ;  /* 0x20000099ff7c7230 */ /* 0x100fe40000004100 */
[C---:B------:R-:W-:Y:S01]  /*bcb0*/  FFMA R47, R73.reuse, R120, R47 ;  /* 0x00000078492f7223 */ /* 0x040fe2000000002f */
[----:B------:R1:W-:Y:S01]  /*bcc0*/  STS.128 [R137+UR44+0xa200], R64 ;  /* 0x00a2004089007988 */ /* 0x0003e20008000c2c */
[----:B------:R-:W-:Y:S02]  /*bcd0*/  HADD2.F32 R125, -RZ, R153.H1_H1 ;  /* 0x30000099ff7d7230 */ /* 0x000fe40000004100 */
[C---:B------:R-:W-:Y:S01]  /*bce0*/  FFMA R48, R73.reuse, R121, R48 ;  /* 0x0000007949307223 */ /* 0x040fe20000000030 */
[C---:B------:R-:W-:Y:S01]  /*bcf0*/  FFMA R49, R73.reuse, R122, R49 ;  /* 0x0000007a49317223 */ /* 0x040fe20000000031 */
[----:B------:R-:W-:Y:S01]  /*bd00*/  F2FP.F16.E5M2.UNPACK_B R155, R155.H1 ;  /* 0x0000009bff9b723e */ /* 0x000fe200030004ff */
[C---:B------:R-:W-:Y:S01]  /*bd10*/  FFMA R50, R73.reuse, R123, R50 ;  /* 0x0000007b49327223 */ /* 0x040fe20000000032 */
[----:B------:R-:W-:Y:S01]  /*bd20*/  FMUL R54, R70, R61 ;  /* 0x0000003d46367220 */ /* 0x000fe20000400000 */
[--C-:B------:R-:W-:Y:S01]  /*bd30*/  HADD2.F32 R128, -RZ, R154.reuse.H0_H0 ;  /* 0x2000009aff807230 */ /* 0x100fe20000004100 */
[----:B------:R1:W-:Y:S01]  /*bd40*/  STS.128 [R178+0xa010], R16 ;  /* 0x00a01010b2007388 */ /* 0x0003e20000000c00 */
[----:B------:R-:W-:Y:S01]  /*bd50*/  F2FP.SATFINITE.E5M2.F32.PACK_AB_MERGE_C R35, R36, R35, RZ ;  /* 0x000000232423723e */ /* 0x000fe200048060ff */
[C---:B------:R-:W-:Y:S01]  /*bd60*/  FFMA R51, R73.reuse, R124, R51 ;  /* 0x0000007c49337223 */ /* 0x040fe20000000033 */
[----:B------:R-:W-:Y:S01]  /*bd70*/  F2FP.SATFINITE.E5M2.F32.PACK_AB_MERGE_C R39, R40, R39, RZ ;  /* 0x000000272827723e */ /* 0x000fe200048060ff */
[----:B------:R-:W-:Y:S02]  /*bd80*/  HADD2.F32 R129, -RZ, R154.H1_H1 ;  /* 0x3000009aff817230 */ /* 0x000fe40000004100 */
[C---:B------:R-:W-:Y:S01]  /*bd90*/  FMUL R55, R70.reuse, R62 ;  /* 0x0000003e46377220 */ /* 0x040fe20000400000 */
[C---:B------:R-:W-:Y:S01]  /*bda0*/  FFMA R52, R73.reuse, R125, R52 ;  /* 0x0000007d49347223 */ /* 0x040fe20000000034 */
[----:B------:R-:W-:Y:S01]  /*bdb0*/  FMUL R56, R70, R63 ;  /* 0x0000003f46387220 */ /* 0x000fe20000400000 */
[C---:B------:R-:W-:Y:S01]  /*bdc0*/  FFMA R53, R73.reuse, R126, R53 ;  /* 0x0000007e49357223 */ /* 0x040fe20000000035 */
[C---:B------:R-:W-:Y:S01]  /*bdd0*/  FFMA R54, R73.reuse, R127, R54 ;  /* 0x0000007f49367223 */ /* 0x040fe20000000036 */
[--C-:B------:R-:W-:Y:S02]  /*bde0*/  HADD2.F32 R74, -RZ, R155.reuse.H0_H0 ;  /* 0x2000009bff4a7230 */ /* 0x100fe40000004100 */
[C---:B------:R-:W-:Y:S01]  /*bdf0*/  FFMA R55, R73.reuse, R128, R55 ;  /* 0x0000008049377223 */ /* 0x040fe20000000037 */
[----:B------:R-:W-:Y:S02]  /*be00*/  HADD2.F32 R131, -RZ, R155.H1_H1 ;  /* 0x3000009bff837230 */ /* 0x000fe40000004100 */
[C---:B------:R-:W-:Y:S01]  /*be10*/  FFMA R56, R73.reuse, R129, R56 ;  /* 0x0000008149387223 */ /* 0x040fe20000000038 */
[----:B------:R-:W-:Y:S01]  /*be20*/  F2FP.SATFINITE.E5M2.F32.PACK_AB_MERGE_C R43, R44, R43, RZ ;  /* 0x0000002b2c2b723e */ /* 0x000fe200048060ff */
[C---:B------:R-:W-:Y:S01]  /*be30*/  FFMA R57, R73.reuse, R72, R57 ;  /* 0x0000004849397223 */ /* 0x040fe20000000039 */
[C---:B------:R-:W-:Y:S01]  /*be40*/  FFMA R58, R73.reuse, R75, R58 ;  /* 0x0000004b493a7223 */ /* 0x040fe2000000003a */
[C---:B------:R-:W-:Y:S01]  /*be50*/  FFMA R59, R73.reuse, R74, R59 ;  /* 0x0000004a493b7223 */ /* 0x040fe2000000003b */
[----:B------:R-:W-:Y:S01]  /*be60*/  F2FP.SATFINITE.E5M2.F32.PACK_AB_MERGE_C R33, R34, R33, R35 ;  /* 0x000000212221723e */ /* 0x000fe20004806023 */
[----:B------:R-:W-:Y:S01]  /*be70*/  FFMA R60, R73, R131, R60 ;  /* 0x00000083493c7223 */ /* 0x000fe2000000003c */
[----:B------:R-:W-:Y:S02]  /*be80*/  F2FP.SATFINITE.E5M2.F32.PACK_AB_MERGE_C R32, R30, R29, R32 ;  /* 0x0000001d1e20723e */ /* 0x000fe40004806020 */
        /* <DEDUP_REMOVED lines=11> */
[----:B------:R-:W-:Y:S03]  /*bf40*/  IADD3 R68, PT, PT, R68, 0x1, RZ ;  /* 0x0000000144447810 */ /* 0x000fe60007ffe0ff */
        /* <DEDUP_REMOVED lines=18> */
.L_x_150:
[----:B------:R-:W-:Y:S05]  /*c070*/  BSYNC.RECONVERGENT B0 ;  /* 0x0000000000007941 */ /* 0x000fea0003800200 */
.L_x_149:
[----:B------:R-:W-:Y:S01]  /*c080*/  R2UR UR5, R160 ;  /* 0x00000000a00572ca */ /* 0x000fe200000e0000 */
[----:B------:R-:W-:Y:S01]  /*c090*/  BAR.SYNC.DEFER_BLOCKING 0x1, 0x80 ;  /* 0x0042000000007b1d */ /* 0x000fe20000010000 */
[----:B------:R-:W-:Y:S01]  /*c0a0*/  R2UR UR4, R161 ;  /* 0x00000000a10472ca */ /* 0x000fe200000e0000 */
[----:B------:R-:W-:Y:S01]  /*c0b0*/  UISETP.NE.AND UP0, UPT, UR46, URZ, UPT ;  /* 0x000000ff2e00728c */ /* 0x000fe2000bf05270 */
[----:B------:R-:W-:Y:S02]  /*c0c0*/  ISETP.NE.AND P0, PT, R164, 0x2, PT ;  /* 0x00000002a400780c */ /* 0x000fe40003f05270 */
[----:B------:R-:W-:Y:S02]  /*c0d0*/  ISETP.NE.AND P1, PT, R68, 0x2, PT ;  /* 0x000000024400780c */ /* 0x000fe40003f25270 */
[----:B------:R-:W-:Y:S02]  /*c0e0*/  SEL R0, RZ, 0x1, P0 ;  /* 0x00000001ff007807 */ /* 0x000fe40000000000 */
[----:B------:R-:W-:Y:S02]  /*c0f0*/  SEL R3, RZ, 0x1, P1 ;  /* 0x00000001ff037807 */ /* 0x000fe40000800000 */
[----:B------:R-:W-:Y:S01]  /*c100*/  LOP3.LUT R169, R169, R0, RZ, 0x3c, !PT ;  /* 0x00000000a9a97212 */ /* 0x000fe200078e3cff */
[----:B------:R-:W-:Y:S01]  /*c110*/  UIADD3 UR31, UPT, UPT, UR37, UR5, URZ ;  /* 0x00000005251f7290 */ /* 0x000fe2000fffe0ff */
[----:B------:R-:W-:Y:S01]  /*c120*/  LOP3.LUT R170, R170, R3, RZ, 0x3c, !PT ;  /* 0x00000003aaaa7212 */ /* 0x000fe200078e3cff */
[----:B------:R-:W-:Y:S01]  /*c130*/  UIADD3 UR30, UPT, UPT, UR38, UR4, URZ ;  /* 0x00000004261e7290 */ /* 0x000fe2000fffe0ff */
[----:B------:R-:W-:Y:S02]  /*c140*/  SEL R164, R164, RZ, P0 ;  /* 0x000000ffa4a47207 */ /* 0x000fe40000000000 */
[----:B------:R-:W-:Y:S01]  /*c150*/  SEL R68, R68, RZ, P1 ;  /* 0x000000ff44447207 */ /* 0x000fe20000800000 */
[----:B------:R-:W-:Y:S01]  /*c160*/  UMOV UR36, UR59 ;  /* 0x0000003b00247c82 */ /* 0x000fe20008000000 */
[----:B------:R-:W-:Y:S07]  /*c170*/  BRA.U UP0, `(.L_x_151) ;  /* 0xffffff9900787547 */ /* 0x000fee000b83ffff */
[----:B------:R-:W-:Y:S05]  /*c180*/  EXIT ;  /* 0x000000000000794d */ /* 0x000fea0003800000 */
.L_x_25:
[----:B--2---:R2:W3:Y:S02]  /*c190*/  SYNCS.PHASECHK.TRANS64.TRYWAIT P0, [R3+URZ+0x150], R2 ;  /* 0x00015002030075a7 */ /* 0x0044e400080011ff */
[----:B---3--:R-:W-:Y:S05]  /*c1a0*/  @!P0 NANOSLEEP.SYNCS 0x989680 ;  /* 0x009896800000895d */ /* 0x008fea0003900000 */
[----:B------:R-:W3:Y:S02]  /*c1b0*/  @!P0 SYNCS.PHASECHK.TRANS64 P0, [R3+URZ+0x150], R2 ;  /* 0x00015002030085a7 */ /* 0x000ee400080010ff */
[----:B---3--:R-:W-:Y:S05]  /*c1c0*/  @!P0 BRA `(.L_x_25) ;  /* 0xfffffffc00f08947 */ /* 0x008fea000383ffff */
[----:B------:R-:W-:Y:S05]  /*c1d0*/  BRA `(.L_x_152) ;  /* 0xffffff5800407947 */ /* 0x000fea000383ffff */
.L_x_28:
[----:B-1----:R-:W-:-:S07]  /*c1e0*/  MOV R0, UR33 ;  /* 0x0000002100007c02 */ /* 0x002fce0008000f00 */
.L_x_153:
[----:B-1----:R1:W2:Y:S02]  /*c1f0*/  SYNCS.PHASECHK.TRANS64.TRYWAIT P0, [R0+URZ+0x58], R3 ;  /* 0x00005803000075a7 */ /* 0x0022a400080011ff */
[----:B--2---:R-:W-:Y:S05]  /*c200*/  @!P0 NANOSLEEP.SYNCS 0x989680 ;  /* 0x009896800000895d */ /* 0x004fea0003900000 */
[----:B------:R-:W2:Y:S02]  /*c210*/  @!P0 SYNCS.PHASECHK.TRANS64 P0, [R0+URZ+0x58], R3 ;  /* 0x00005803000085a7 */ /* 0x000ea400080010ff */
[----:B--2---:R-:W-:Y:S05]  /*c220*/  @!P0 BRA `(.L_x_153) ;  /* 0xfffffffc00f08947 */ /* 0x004fea000383ffff */
[----:B------:R-:W-:Y:S05]  /*c230*/  BRA `(.L_x_27) ;  /* 0xffffff5800947947 */ /* 0x000fea000383ffff */
.L_x_35:
[----:B-1----:R-:W-:-:S07]  /*c240*/  MOV R0, UR17 ;  /* 0x0000001100007c02 */ /* 0x002fce0008000f00 */
.L_x_154:
[----:B-1----:R1:W2:Y:S02]  /*c250*/  SYNCS.PHASECHK.TRANS64.TRYWAIT P0, [R0+URZ+0x58], R3 ;  /* 0x00005803000075a7 */ /* 0x0022a400080011ff */
[----:B--2---:R-:W-:Y:S05]  /*c260*/  @!P0 NANOSLEEP.SYNCS 0x989680 ;  /* 0x009896800000895d */ /* 0x004fea0003900000 */
[----:B------:R-:W2:Y:S02]  /*c270*/  @!P0 SYNCS.PHASECHK.TRANS64 P0, [R0+URZ+0x58], R3 ;  /* 0x00005803000085a7 */ /* 0x000ea400080010ff */
[----:B--2---:R-:W-:Y:S05]  /*c280*/  @!P0 BRA `(.L_x_154) ;  /* 0xfffffffc00f08947 */ /* 0x004fea000383ffff */
[----:B------:R-:W-:Y:S05]  /*c290*/  BRA `(.L_x_34) ;  /* 0xffffff5c00547947 */ /* 0x000fea000383ffff */
.L_x_40:
[----:B-1----:R1:W2:Y:S02]  /*c2a0*/  SYNCS.PHASECHK.TRANS64.TRYWAIT P0, [R3+URZ+0x100], R0 ;  /* 0x00010000030075a7 */ /* 0x0022a400080011ff */
[----:B--2---:R-:W-:Y:S05]  /*c2b0*/  @!P0 NANOSLEEP.SYNCS 0x989680 ;  /* 0x009896800000895d */ /* 0x004fea0003900000 */
[----:B------:R-:W2:Y:S02]  /*c2c0*/  @!P0 SYNCS.PHASECHK.TRANS64 P0, [R3+URZ+0x100], R0 ;  /* 0x00010000030085a7 */ /* 0x000ea400080010ff */
[----:B--2---:R-:W-:Y:S05]  /*c2d0*/  @!P0 BRA `(.L_x_40) ;  /* 0xfffffffc00f08947 */ /* 0x004fea000383ffff */
[----:B------:R-:W-:Y:S05]  /*c2e0*/  BRA `(.L_x_155) ;  /* 0xffffff5c00fc7947 */ /* 0x000fea000383ffff */
.L_x_44:
[----:B-1----:R-:W-:-:S07]  /*c2f0*/  MOV R0, UR4 ;  /* 0x0000000400007c02 */ /* 0x002fce0008000f00 */
.L_x_156:
[----:B-1----:R1:W2:Y:S02]  /*c300*/  SYNCS.PHASECHK.TRANS64.TRYWAIT P0, [R0+URZ], R3 ;  /* 0x00000003000075a7 */ /* 0x0022a400080011ff */
[----:B--2---:R-:W-:Y:S05]  /*c310*/  @!P0 NANOSLEEP.SYNCS 0x989680 ;  /* 0x009896800000895d */ /* 0x004fea0003900000 */
[----:B------:R-:W2:Y:S02]  /*c320*/  @!P0 SYNCS.PHASECHK.TRANS64 P0, [R0+URZ], R3 ;  /* 0x00000003000085a7 */ /* 0x000ea400080010ff */
[----:B--2---:R-:W-:Y:S05]  /*c330*/  @!P0 BRA `(.L_x_156) ;  /* 0xfffffffc00f08947 */ /* 0x004fea000383ffff */
[----:B------:R-:W-:Y:S05]  /*c340*/  BRA `(.L_x_157) ;  /* 0xffffff6400a87947 */ /* 0x000fea000383ffff */
.L_x_45:
[----:B------:R-:W-:-:S07]  /*c350*/  MOV R0, UR5 ;  /* 0x0000000500007c02 */ /* 0x000fce0008000f00 */
.L_x_158:
[----:B-1----:R1:W2:Y:S02]  /*c360*/  SYNCS.PHASECHK.TRANS64.TRYWAIT P0, [R0+URZ], R3 ;  /* 0x00000003000075a7 */ /* 0x0022a400080011ff */
[----:B--2---:R-:W-:Y:S05]  /*c370*/  @!P0 NANOSLEEP.SYNCS 0x989680 ;  /* 0x009896800000895d */ /* 0x004fea0003900000 */
[----:B------:R-:W2:Y:S02]  /*c380*/  @!P0 SYNCS.PHASECHK.TRANS64 P0, [R0+URZ], R3 ;  /* 0x00000003000085a7 */ /* 0x000ea400080010ff */
[----:B--2---:R-:W-:Y:S05]  /*c390*/  @!P0 BRA `(.L_x_158) ;  /* 0xfffffffc00f08947 */ /* 0x004fea000383ffff */
[----:B------:R-:W-:Y:S05]  /*c3a0*/  BRA `(.L_x_159) ;  /* 0xffffff6400b47947 */ /* 0x000fea000383ffff */
.L_x_46:
[----:B------:R-:W-:-:S07]  /*c3b0*/  MOV R0, UR5 ;  /* 0x0000000500007c02 */ /* 0x000fce0008000f00 */
.L_x_160:
[----:B-1----:R1:W2:Y:S02]  /*c3c0*/  SYNCS.PHASECHK.TRANS64.TRYWAIT P0, [R0+URZ], R3 ;  /* 0x00000003000075a7 */ /* 0x0022a400080011ff */
[----:B--2---:R-:W-:Y:S05]  /*c3d0*/  @!P0 NANOSLEEP.SYNCS 0x989680 ;  /* 0x009896800000895d */ /* 0x004fea0003900000 */
[----:B------:R-:W2:Y:S02]  /*c3e0*/  @!P0 SYNCS.PHASECHK.TRANS64 P0, [R0+URZ], R3 ;  /* 0x00000003000085a7 */ /* 0x000ea400080010ff */
[----:B--2---:R-:W-:Y:S05]  /*c3f0*/  @!P0 BRA `(.L_x_160) ;  /* 0xfffffffc00f08947 */ /* 0x004fea000383ffff */
[----:B------:R-:W-:Y:S05]  /*c400*/  BRA `(.L_x_161) ;  /* 0xffffff6400c07947 */ /* 0x000fea000383ffff */
.L_x_47:
[----:B------:R-:W-:-:S07]  /*c410*/  MOV R0, UR5 ;  /* 0x0000000500007c02 */ /* 0x000fce0008000f00 */
.L_x_162:
[----:B-1----:R1:W2:Y:S02]  /*c420*/  SYNCS.PHASECHK.TRANS64.TRYWAIT P0, [R0+URZ], R3 ;  /* 0x00000003000075a7 */ /* 0x0022a400080011ff */
[----:B--2---:R-:W-:Y:S05]  /*c430*/  @!P0 NANOSLEEP.SYNCS 0x989680 ;  /* 0x009896800000895d */ /* 0x004fea0003900000 */
[----:B------:R-:W2:Y:S02]  /*c440*/  @!P0 SYNCS.PHASECHK.TRANS64 P0, [R0+URZ], R3 ;  /* 0x00000003000085a7 */ /* 0x000ea400080010ff */
[----:B--2---:R-:W-:Y:S05]  /*c450*/  @!P0 BRA `(.L_x_162) ;  /* 0xfffffffc00f08947 */ /* 0x004fea000383ffff */
[----:B------:R-:W-:Y:S05]  /*c460*/  BRA `(.L_x_163) ;  /* 0xffffff6400cc7947 */ /* 0x000fea000383ffff */
.L_x_48:
[----:B------:R-:W-:-:S07]  /*c470*/  MOV R0, UR5 ;  /* 0x0000000500007c02 */ /* 0x000fce0008000f00 */
.L_x_164:
[----:B-1----:R1:W2:Y:S02]  /*c480*/  SYNCS.PHASECHK.TRANS64.TRYWAIT P0, [R0+URZ], R3 ;  /* 0x00000003000075a7 */ /* 0x0022a400080011ff */
[----:B--2---:R-:W-:Y:S05]  /*c490*/  @!P0 NANOSLEEP.SYNCS 0x989680 ;  /* 0x009896800000895d */ /* 0x004fea0003900000 */
[----:B------:R-:W2:Y:S02]  /*c4a0*/  @!P0 SYNCS.PHASECHK.TRANS64 P0, [R0+URZ], R3 ;  /* 0x00000003000085a7 */ /* 0x000ea400080010ff */
[----:B--2---:R-:W-:Y:S05]  /*c4b0*/  @!P0 BRA `(.L_x_164) ;  /* 0xfffffffc00f08947 */ /* 0x004fea000383ffff */
[----:B------:R-:W-:Y:S05]  /*c4c0*/  BRA `(.L_x_165) ;  /* 0xffffff6400d87947 */ /* 0x000fea000383ffff */
.L_x_49:
[----:B------:R-:W-:-:S07]  /*c4d0*/  MOV R0, UR5 ;  /* 0x0000000500007c02 */ /* 0x000fce0008000f00 */
.L_x_166:
[----:B-1----:R1:W2:Y:S02]  /*c4e0*/  SYNCS.PHASECHK.TRANS64.TRYWAIT P0, [R0+URZ], R3 ;  /* 0x00000003000075a7 */ /* 0x0022a400080011ff */
[----:B--2---:R-:W-:Y:S05]  /*c4f0*/  @!P0 NANOSLEEP.SYNCS 0x989680 ;  /* 0x009896800000895d */ /* 0x004fea0003900000 */
[----:B------:R-:W2:Y:S02]  /*c500*/  @!P0 SYNCS.PHASECHK.TRANS64 P0, [R0+URZ], R3 ;  /* 0x00000003000085a7 */ /* 0x000ea400080010ff */
[----:B--2---:R-:W-:Y:S05]  /*c510*/  @!P0 BRA `(.L_x_166) ;  /* 0xfffffffc00f08947 */ /* 0x004fea000383ffff */
[----:B------:R-:W-:Y:S05]  /*c520*/  BRA `(.L_x_167) ;  /* 0xffffff6400e47947 */ /* 0x000fea000383ffff */
.L_x_50:
[----:B------:R-:W-:-:S07]  /*c530*/  MOV R0, UR5 ;  /* 0x0000000500007c02 */ /* 0x000fce0008000f00 */
.L_x_168:
[----:B-1----:R1:W2:Y:S02]  /*c540*/  SYNCS.PHASECHK.TRANS64.TRYWAIT P0, [R0+URZ], R3 ;  /* 0x00000003000075a7 */ /* 0x0022a400080011ff */
[----:B--2---:R-:W-:Y:S05]  /*c550*/  @!P0 NANOSLEEP.SYNCS 0x989680 ;  /* 0x009896800000895d */ /* 0x004fea0003900000 */
[----:B------:R-:W2:Y:S02]  /*c560*/  @!P0 SYNCS.PHASECHK.TRANS64 P0, [R0+URZ], R3 ;  /* 0x00000003000085a7 */ /* 0x000ea400080010ff */
[----:B--2---:R-:W-:Y:S05]  /*c570*/  @!P0 BRA `(.L_x_168) ;  /* 0xfffffffc00f08947 */ /* 0x004fea000383ffff */
[----:B------:R-:W-:Y:S05]  /*c580*/  BRA `(.L_x_169) ;  /* 0xffffff6400f07947 */ /* 0x000fea000383ffff */
.L_x_51:
[----:B------:R-:W-:-:S07]  /*c590*/  MOV R0, UR5 ;  /* 0x0000000500007c02 */ /* 0x000fce0008000f00 */
.L_x_170:
[----:B-1----:R1:W2:Y:S02]  /*c5a0*/  SYNCS.PHASECHK.TRANS64.TRYWAIT P0, [R0+URZ], R3 ;  /* 0x00000003000075a7 */ /* 0x0022a400080011ff */
[----:B--2---:R-:W-:Y:S05]  /*c5b0*/  @!P0 NANOSLEEP.SYNCS 0x989680 ;  /* 0x009896800000895d */ /* 0x004fea0003900000 */
[----:B------:R-:W2:Y:S02]  /*c5c0*/  @!P0 SYNCS.PHASECHK.TRANS64 P0, [R0+URZ], R3 ;  /* 0x00000003000085a7 */ /* 0x000ea400080010ff */
[----:B--2---:R-:W-:Y:S05]  /*c5d0*/  @!P0 BRA `(.L_x_170) ;  /* 0xfffffffc00f08947 */ /* 0x004fea000383ffff */
[----:B------:R-:W-:Y:S05]  /*c5e0*/  BRA `(.L_x_171) ;  /* 0xffffff6400fc7947 */ /* 0x000fea000383ffff */
.L_x_52:
[----:B------:R-:W-:-:S07]  /*c5f0*/  MOV R0, UR5 ;  /* 0x0000000500007c02 */ /* 0x000fce0008000f00 */
.L_x_172:
[----:B-1----:R1:W2:Y:S02]  /*c600*/  SYNCS.PHASECHK.TRANS64.TRYWAIT P0, [R0+URZ], R3 ;  /* 0x00000003000075a7 */ /* 0x0022a400080011ff */
[----:B--2---:R-:W-:Y:S05]  /*c610*/  @!P0 NANOSLEEP.SYNCS 0x989680 ;  /* 0x009896800000895d */ /* 0x004fea0003900000 */
[----:B------:R-:W2:Y:S02]  /*c620*/  @!P0 SYNCS.PHASECHK.TRANS64 P0, [R0+URZ], R3 ;  /* 0x00000003000085a7 */ /* 0x000ea400080010ff */
[----:B--2---:R-:W-:Y:S05]  /*c630*/  @!P0 BRA `(.L_x_172) ;  /* 0xfffffffc00f08947 */ /* 0x004fea000383ffff */
[----:B------:R-:W-:Y:S05]  /*c640*/  BRA `(.L_x_173) ;  /* 0xffffff6800087947 */ /* 0x000fea000383ffff */
.L_x_53:
[----:B------:R-:W-:-:S07]  /*c650*/  MOV R0, UR5 ;  /* 0x0000000500007c02 */ /* 0x000fce0008000f00 */
.L_x_174:
[----:B-1----:R1:W2:Y:S02]  /*c660*/  SYNCS.PHASECHK.TRANS64.TRYWAIT P0, [R0+URZ], R3 ;  /* 0x00000003000075a7 */ /* 0x0022a400080011ff */
[----:B--2---:R-:W-:Y:S05]  /*c670*/  @!P0 NANOSLEEP.SYNCS 0x989680 ;  /* 0x009896800000895d */ /* 0x004fea0003900000 */
[----:B------:R-:W2:Y:S02]  /*c680*/  @!P0 SYNCS.PHASECHK.TRANS64 P0, [R0+URZ], R3 ;  /* 0x00000003000085a7 */ /* 0x000ea400080010ff */
[----:B--2---:R-:W-:Y:S05]  /*c690*/  @!P0 BRA `(.L_x_174) ;  /* 0xfffffffc00f08947 */ /* 0x004fea000383ffff */
[----:B------:R-:W-:Y:S05]  /*c6a0*/  BRA `(.L_x_175) ;  /* 0xffffff6800147947 */ /* 0x000fea000383ffff */
.L_x_56:
[----:B--2---:R2:W3:Y:S02]  /*c6b0*/  SYNCS.PHASECHK.TRANS64.TRYWAIT P0, [R0+URZ+0x140], R5 ;  /* 0x00014005000075a7 */ /* 0x0044e400080011ff */
[----:B---3--:R-:W-:Y:S05]  /*c6c0*/  @!P0 NANOSLEEP.SYNCS 0x989680 ;  /* 0x009896800000895d */ /* 0x008fea0003900000 */
[----:B------:R-:W3:Y:S02]  /*c6d0*/  @!P0 SYNCS.PHASECHK.TRANS64 P0, [R0+URZ+0x140], R5 ;  /* 0x00014005000085a7 */ /* 0x000ee400080010ff */
[----:B---3--:R-:W-:Y:S05]  /*c6e0*/  @!P0 BRA `(.L_x_56) ;  /* 0xfffffffc00f08947 */ /* 0x008fea000383ffff */
[----:B------:R-:W-:Y:S05]  /*c6f0*/  BRA `(.L_x_176) ;  /* 0xffffff6800707947 */ /* 0x000fea000383ffff */
.L_x_57:
[----:B------:R-:W-:-:S07]  /*c700*/  MOV R0, UR4 ;  /* 0x0000000400007c02 */ /* 0x000fce0008000f00 */
.L_x_177:
[----:B--2---:R2:W3:Y:S02]  /*c710*/  SYNCS.PHASECHK.TRANS64.TRYWAIT P0, [R0+URZ+0x110], R7 ;  /* 0x00011007000075a7 */ /* 0x0044e400080011ff */
[----:B---3--:R-:W-:Y:S05]  /*c720*/  @!P0 NANOSLEEP.SYNCS 0x989680 ;  /* 0x009896800000895d */ /* 0x008fea0003900000 */
[----:B------:R-:W3:Y:S02]  /*c730*/  @!P0 SYNCS.PHASECHK.TRANS64 P0, [R0+URZ+0x110], R7 ;  /* 0x00011007000085a7 */ /* 0x000ee400080010ff */
[----:B---3--:R-:W-:Y:S05]  /*c740*/  @!P0 BRA `(.L_x_177) ;  /* 0xfffffffc00f08947 */ /* 0x008fea000383ffff */
[----:B------:R-:W-:Y:S05]  /*c750*/  BRA `(.L_x_178) ;  /* 0xffffff6800807947 */ /* 0x000fea000383ffff */
.L_x_58:
[----:B--2---:R2:W3:Y:S02]  /*c760*/  SYNCS.PHASECHK.TRANS64.TRYWAIT P1, [R0+URZ+0x100], R5 ;  /* 0x00010005000075a7 */ /* 0x0044e400080211ff */
[----:B---3--:R-:W-:Y:S05]  /*c770*/  @!P1 NANOSLEEP.SYNCS 0x989680 ;  /* 0x009896800000995d */ /* 0x008fea0003900000 */
[----:B------:R-:W3:Y:S02]  /*c780*/  @!P1 SYNCS.PHASECHK.TRANS64 P1, [R0+URZ+0x100], R5 ;  /* 0x00010005000095a7 */ /* 0x000ee400080210ff */
[----:B---3--:R-:W-:Y:S05]  /*c790*/  @!P1 BRA `(.L_x_58) ;  /* 0xfffffffc00f09947 */ /* 0x008fea000383ffff */
[----:B------:R-:W-:Y:S05]  /*c7a0*/  BRA `(.L_x_179) ;  /* 0xffffff6800b07947 */ /* 0x000fea000383ffff */
.L_x_61:
[----:B------:R-:W-:-:S07]  /*c7b0*/  MOV R0, UR4 ;  /* 0x0000000400007c02 */ /* 0x000fce0008000f00 */
.L_x_180:
[----:B--2---:R2:W3:Y:S02]  /*c7c0*/  SYNCS.PHASECHK.TRANS64.TRYWAIT P0, [R0+URZ+0x110], R3 ;  /* 0x00011003000075a7 */ /* 0x0044e400080011ff */
[----:B---3--:R-:W-:Y:S05]  /*c7d0*/  @!P0 NANOSLEEP.SYNCS 0x989680 ;  /* 0x009896800000895d */ /* 0x008fea0003900000 */
[----:B------:R-:W3:Y:S02]  /*c7e0*/  @!P0 SYNCS.PHASECHK.TRANS64 P0, [R0+URZ+0x110], R3 ;  /* 0x00011003000085a7 */ /* 0x000ee400080010ff */
[----:B---3--:R-:W-:Y:S05]  /*c7f0*/  @!P0 BRA `(.L_x_180) ;  /* 0xfffffffc00f08947 */ /* 0x008fea000383ffff */
[----:B------:R-:W-:Y:S05]  /*c800*/  BRA `(.L_x_60) ;  /* 0xffffff6c00047947 */ /* 0x000fea000383ffff */
.L_x_70:
[----:B--2---:R-:W-:-:S04]  /*c810*/  MOV R5, UR5 ;  /* 0x0000000500057c02 */ /* 0x004fc80008000f00 */
[----:B------:R2:W3:Y:S03]  /*c820*/  SYNCS.PHASECHK.TRANS64.TRYWAIT P0, [R5+URZ+0x8], R6 ;  /* 0x00000806050075a7 */ /* 0x0004e600080011ff */
[----:B---3--:R-:W-:Y:S05]  /*c830*/  @!P0 NANOSLEEP.SYNCS 0x989680 ;  /* 0x009896800000895d */ /* 0x008fea0003900000 */
[----:B------:R-:W3:Y:S02]  /*c840*/  @!P0 SYNCS.PHASECHK.TRANS64 P0, [R5+URZ+0x8], R6 ;  /* 0x00000806050085a7 */ /* 0x000ee400080010ff */
[----:B---3--:R-:W-:Y:S05]  /*c850*/  @!P0 BRA `(.L_x_70) ;  /* 0xfffffffc00ec8947 */ /* 0x008fea000383ffff */
[----:B------:R-:W-:Y:S05]  /*c860*/  BRA `(.L_x_69) ;  /* 0xffffff6c00b87947 */ /* 0x000fea000383ffff */
.L_x_72:
[----:B------:R-:W-:Y:S01]  /*c870*/  BSSY B0, `(.L_x_181) ;  /* 0x0000006000007945 */ /* 0x000fe20003800000 */
[----:B------:R-:W-:-:S07]  /*c880*/  MOV R15, 0xffffffff ;  /* 0xffffffff000f7802 */ /* 0x000fce0000000f00 */
[----:B-12--5:R-:W-:Y:S05]  /*c890*/  WARPSYNC.COLLECTIVE R15, `(.L_x_182) ;  /* 0x000000000f0c7348 */ /* 0x026fea0003c00000 */
[----:B------:R-:W-:Y:S02]  /*c8a0*/  ELECT P6, UR79, PT ;  /* 0x00000000004f782f */ /* 0x000fe400038c0000 */
[----:B------:R-:W-:Y:S01]  /*c8b0*/  MOV R14, UR79 ;  /* 0x0000004f000e7c02 */ /* 0x000fe20008000f00 */
[----:B-12--5:R-:W-:Y:S10]  /*c8c0*/  ENDCOLLECTIVE ;  /* 0x000000000000791b */ /* 0x026ff40003800000 */
.L_x_182:
[----:B------:R-:W-:Y:S05]  /*c8d0*/  BSYNC B0 ;  /* 0x0000000000007941 */ /* 0x000fea0003800000 */
.L_x_181:
[----:B------:R-:W-:Y:S01]  /*c8e0*/  PLOP3.LUT P0, PT, P6, PT, PT, 0x80, 0x8 ;  /* 0x000000000008781c */ /* 0x000fe2000370f070 */
[----:B------:R-:W-:-:S12]  /*c8f0*/  BRA `(.L_x_183) ;  /* 0xffffff6c00e47947 */ /* 0x000fd8000383ffff */
.L_x_74:
[----:B--2---:R-:W-:-:S04]  /*c900*/  MOV R3, UR5 ;  /* 0x0000000500037c02 */ /* 0x004fc80008000f00 */
[----:B------:R2:W3:Y:S03]  /*c910*/  SYNCS.PHASECHK.TRANS64.TRYWAIT P0, [R3+URZ+0x8], R4 ;  /* 0x00000804030075a7 */ /* 0x0004e600080011ff */
[----:B---3--:R-:W-:Y:S05]  /*c920*/  @!P0 NANOSLEEP.SYNCS 0x989680 ;  /* 0x009896800000895d */ /* 0x008fea0003900000 */
[----:B------:R-:W3:Y:S02]  /*c930*/  @!P0 SYNCS.PHASECHK.TRANS64 P0, [R3+URZ+0x8], R4 ;  /* 0x00000804030085a7 */ /* 0x000ee400080010ff */
[----:B---3--:R-:W-:Y:S05]  /*c940*/  @!P0 BRA `(.L_x_74) ;  /* 0xfffffffc00ec8947 */ /* 0x008fea000383ffff */
[----:B------:R-:W-:Y:S05]  /*c950*/  BRA `(.L_x_73) ;  /* 0xffffff6c00e87947 */ /* 0x000fea000383ffff */
.L_x_75:
[----:B-1----:R1:W2:Y:S02]  /*c960*/  SYNCS.PHASECHK.TRANS64.TRYWAIT P0, [R0+URZ+0x100], R5 ;  /* 0x00010005000075a7 */ /* 0x0022a400080011ff */
[----:B--2---:R-:W-:Y:S05]  /*c970*/  @!P0 NANOSLEEP.SYNCS 0x989680 ;  /* 0x009896800000895d */ /* 0x004fea0003900000 */
[----:B------:R-:W2:Y:S02]  /*c980*/  @!P0 SYNCS.PHASECHK.TRANS64 P0, [R0+URZ+0x100], R5 ;  /* 0x00010005000085a7 */ /* 0x000ea400080010ff */
[----:B--2---:R-:W-:Y:S05]  /*c990*/  @!P0 BRA `(.L_x_75) ;  /* 0xfffffffc00f08947 */ /* 0x004fea000383ffff */
[----:B------:R-:W-:Y:S05]  /*c9a0*/  BRA `(.L_x_184) ;  /* 0xffffff7000c47947 */ /* 0x000fea000383ffff */
.L_x_77:
[----:B------:R-:W-:-:S07]  /*c9b0*/  MOV R0, UR23 ;  /* 0x0000001700007c02 */ /* 0x000fce0008000f00 */
.L_x_185:
[----:B-1----:R1:W2:Y:S02]  /*c9c0*/  SYNCS.PHASECHK.TRANS64.TRYWAIT P0, [R0+URZ+0x130], R5 ;  /* 0x00013005000075a7 */ /* 0x0022a400080011ff */
[----:B--2---:R-:W-:Y:S05]  /*c9d0*/  @!P0 NANOSLEEP.SYNCS 0x989680 ;  /* 0x009896800000895d */ /* 0x004fea0003900000 */
[----:B------:R-:W2:Y:S02]  /*c9e0*/  @!P0 SYNCS.PHASECHK.TRANS64 P0, [R0+URZ+0x130], R5 ;  /* 0x00013005000085a7 */ /* 0x000ea400080010ff */
[----:B--2---:R-:W-:Y:S05]  /*c9f0*/  @!P0 BRA `(.L_x_185) ;  /* 0xfffffffc00f08947 */ /* 0x004fea000383ffff */
[----:B------:R-:W-:Y:S05]  /*ca00*/  BRA `(.L_x_186) ;  /* 0xffffff7400107947 */ /* 0x000fea000383ffff */
.L_x_80:
[----:B------:R-:W-:Y:S07]  /*ca10*/  MOV R0, UR5 ;  /* 0x0000000500007c02 */ /* 0x000fee0008000f00 */
.L_x_187:
[----:B-1----:R1:W2:Y:S02]  /*ca20*/  SYNCS.PHASECHK.TRANS64.TRYWAIT P0, [R0+URZ], R5 ;  /* 0x00000005000075a7 */ /* 0x0022a400080011ff */
[----:B--2---:R-:W-:Y:S05]  /*ca30*/  @!P0 NANOSLEEP.SYNCS 0x989680 ;  /* 0x009896800000895d */ /* 0x004fea0003900000 */
[----:B------:R-:W2:Y:S02]  /*ca40*/  @!P0 SYNCS.PHASECHK.TRANS64 P0, [R0+URZ], R5 ;  /* 0x00000005000085a7 */ /* 0x000ea400080010ff */
[----:B--2---:R-:W-:Y:S05]  /*ca50*/  @!P0 BRA `(.L_x_187) ;  /* 0xfffffffc00f08947 */ /* 0x004fea000383ffff */
[----:B------:R-:W-:Y:S05]  /*ca60*/  BRA `(.L_x_79) ;  /* 0xffffff7400247947 */ /* 0x000fea000383ffff */
.L_x_84:
[----:B-1----:R-:W-:-:S07]  /*ca70*/  MOV R0, UR4 ;  /* 0x0000000400007c02 */ /* 0x002fce0008000f00 */
.L_x_188:
[----:B-1----:R1:W2:Y:S02]  /*ca80*/  SYNCS.PHASECHK.TRANS64.TRYWAIT P0, [R0+URZ], R3 ;  /* 0x00000003000075a7 */ /* 0x0022a400080011ff */
[----:B--2---:R-:W-:Y:S05]  /*ca90*/  @!P0 NANOSLEEP.SYNCS 0x989680 ;  /* 0x009896800000895d */ /* 0x004fea0003900000 */
[----:B------:R-:W2:Y:S02]  /*caa0*/  @!P0 SYNCS.PHASECHK.TRANS64 P0, [R0+URZ], R3 ;  /* 0x00000003000085a7 */ /* 0x000ea400080010ff */
[----:B--2---:R-:W-:Y:S05]  /*cab0*/  @!P0 BRA `(.L_x_188) ;  /* 0xfffffffc00f08947 */ /* 0x004fea000383ffff */
[----:B------:R-:W-:Y:S05]  /*cac0*/  BRA `(.L_x_189) ;  /* 0xffffff7400f07947 */ /* 0x000fea000383ffff */
.L_x_87:
[----:B------:R-:W-:-:S07]  /*cad0*/  MOV R0, UR17 ;  /* 0x0000001100007c02 */ /* 0x000fce0008000f00 */
.L_x_190:
[----:B-1----:R1:W2:Y:S02]  /*cae0*/  SYNCS.PHASECHK.TRANS64.TRYWAIT P1, [R0+URZ+0x160], R3 ;  /* 0x00016003000075a7 */ /* 0x0022a400080211ff */
[----:B--2---:R-:W-:Y:S05]  /*caf0*/  @!P1 NANOSLEEP.SYNCS 0x989680 ;  /* 0x009896800000995d */ /* 0x004fea0003900000 */
[----:B------:R-:W2:Y:S02]  /*cb00*/  @!P1 SYNCS.PHASECHK.TRANS64 P1, [R0+URZ+0x160], R3 ;  /* 0x00016003000095a7 */ /* 0x000ea400080210ff */
[----:B--2---:R-:W-:Y:S05]  /*cb10*/  @!P1 BRA `(.L_x_190) ;  /* 0xfffffffc00f09947 */ /* 0x004fea000383ffff */
[----:B------:R-:W-:Y:S05]  /*cb20*/  BRA `(.L_x_191) ;  /* 0xffffff78003c7947 */ /* 0x000fea000383ffff */
.L_x_92:
[----:B--2---:R2:W3:Y:S02]  /*cb30*/  SYNCS.PHASECHK.TRANS64.TRYWAIT P0, [R8+URZ+0x100], R5 ;  /* 0x00010005080075a7 */ /* 0x0044e400080011ff */
[----:B---3--:R-:W-:Y:S05]  /*cb40*/  @!P0 NANOSLEEP.SYNCS 0x989680 ;  /* 0x009896800000895d */ /* 0x008fea0003900000 */
[----:B------:R-:W3:Y:S02]  /*cb50*/  @!P0 SYNCS.PHASECHK.TRANS64 P0, [R8+URZ+0x100], R5 ;  /* 0x00010005080085a7 */ /* 0x000ee400080010ff */
[----:B---3--:R-:W-:Y:S05]  /*cb60*/  @!P0 BRA `(.L_x_92) ;  /* 0xfffffffc00f08947 */ /* 0x008fea000383ffff */
[----:B------:R-:W-:Y:S05]  /*cb70*/  BRA `(.L_x_192) ;  /* 0xffffff7c00747947 */ /* 0x000fea000383ffff */
.L_x_95:
[----:B------:R-:W-:Y:S07]  /*cb80*/  MOV R0, UR21 ;  /* 0x0000001500007c02 */ /* 0x000fee0008000f00 */
.L_x_193:
[----:B--2---:R2:W3:Y:S02]  /*cb90*/  SYNCS.PHASECHK.TRANS64.TRYWAIT P1, [R0+URZ+0xf8], R5 ;  /* 0x0000f805000075a7 */ /* 0x0044e400080211ff */
[----:B---3--:R-:W-:Y:S05]  /*cba0*/  @!P1 NANOSLEEP.SYNCS 0x989680 ;  /* 0x009896800000995d */ /* 0x008fea0003900000 */
[----:B------:R-:W3:Y:S02]  /*cbb0*/  @!P1 SYNCS.PHASECHK.TRANS64 P1, [R0+URZ+0xf8], R5 ;  /* 0x0000f805000095a7 */ /* 0x000ee400080210ff */
[----:B---3--:R-:W-:Y:S05]  /*cbc0*/  @!P1 BRA `(.L_x_193) ;  /* 0xfffffffc00f09947 */ /* 0x008fea000383ffff */
[----:B------:R-:W-:Y:S05]  /*cbd0*/  BRA `(.L_x_94) ;  /* 0xffffff8000f07947 */ /* 0x000fea000383ffff */
.L_x_98:
[----:B--2---:R-:W-:Y:S07]  /*cbe0*/  MOV R5, UR21 ;  /* 0x0000001500057c02 */ /* 0x004fee0008000f00 */
.L_x_194:
[----:B--2---:R2:W3:Y:S02]  /*cbf0*/  SYNCS.PHASECHK.TRANS64.TRYWAIT P0, [R5+URZ+0xd0], R4 ;  /* 0x0000d004050075a7 */ /* 0x0044e400080011ff */
[----:B---3--:R-:W-:Y:S05]  /*cc00*/  @!P0 NANOSLEEP.SYNCS 0x989680 ;  /* 0x009896800000895d */ /* 0x008fea0003900000 */
[----:B------:R-:W3:Y:S02]  /*cc10*/  @!P0 SYNCS.PHASECHK.TRANS64 P0, [R5+URZ+0xd0], R4 ;  /* 0x0000d004050085a7 */ /* 0x000ee400080010ff */
[----:B---3--:R-:W-:Y:S05]  /*cc20*/  @!P0 BRA `(.L_x_194) ;  /* 0xfffffffc00f08947 */ /* 0x008fea000383ffff */
[----:B------:R-:W-:Y:S05]  /*cc30*/  BRA `(.L_x_195) ;  /* 0xffffff8400487947 */ /* 0x000fea000383ffff */
.L_x_99:
[----:B------:R-:W-:Y:S07]  /*cc40*/  MOV R5, UR21 ;  /* 0x0000001500057c02 */ /* 0x000fee0008000f00 */
.L_x_196:
[----:B--2---:R2:W3:Y:S02]  /*cc50*/  SYNCS.PHASECHK.TRANS64.TRYWAIT P0, [R5+URZ+0xd8], R4 ;  /* 0x0000d804050075a7 */ /* 0x0044e400080011ff */
[----:B---3--:R-:W-:Y:S05]  /*cc60*/  @!P0 NANOSLEEP.SYNCS 0x989680 ;  /* 0x009896800000895d */ /* 0x008fea0003900000 */
[----:B------:R-:W3:Y:S02]  /*cc70*/  @!P0 SYNCS.PHASECHK.TRANS64 P0, [R5+URZ+0xd8], R4 ;  /* 0x0000d804050085a7 */ /* 0x000ee400080010ff */
[----:B---3--:R-:W-:Y:S05]  /*cc80*/  @!P0 BRA `(.L_x_196) ;  /* 0xfffffffc00f08947 */ /* 0x008fea000383ffff */
[----:B------:R-:W-:Y:S05]  /*cc90*/  BRA `(.L_x_197) ;  /* 0xffffff8400847947 */ /* 0x000fea000383ffff */
.L_x_100:
[----:B--2---:R-:W-:Y:S07]  /*cca0*/  MOV R5, UR21 ;  /* 0x0000001500057c02 */ /* 0x004fee0008000f00 */
.L_x_198:
[----:B--2---:R2:W3:Y:S02]  /*ccb0*/  SYNCS.PHASECHK.TRANS64.TRYWAIT P0, [R5+URZ+0xe0], R4 ;  /* 0x0000e004050075a7 */ /* 0x0044e400080011ff */
[----:B---3--:R-:W-:Y:S05]  /*ccc0*/  @!P0 NANOSLEEP.SYNCS 0x989680 ;  /* 0x009896800000895d */ /* 0x008fea0003900000 */
[----:B------:R-:W3:Y:S02]  /*ccd0*/  @!P0 SYNCS.PHASECHK.TRANS64 P0, [R5+URZ+0xe0], R4 ;  /* 0x0000e004050085a7 */ /* 0x000ee400080010ff */
[----:B---3--:R-:W-:Y:S05]  /*cce0*/  @!P0 BRA `(.L_x_198) ;  /* 0xfffffffc00f08947 */ /* 0x008fea000383ffff */
[----:B------:R-:W-:Y:S05]  /*ccf0*/  BRA `(.L_x_199) ;  /* 0xffffff8400cc7947 */ /* 0x000fea000383ffff */
.L_x_101:
[----:B--2---:R-:W-:Y:S07]  /*cd00*/  MOV R5, UR21 ;  /* 0x0000001500057c02 */ /* 0x004fee0008000f00 */
.L_x_200:
[----:B--2---:R2:W3:Y:S02]  /*cd10*/  SYNCS.PHASECHK.TRANS64.TRYWAIT P0, [R5+URZ+0xe8], R4 ;  /* 0x0000e804050075a7 */ /* 0x0044e400080011ff */
[----:B---3--:R-:W-:Y:S05]  /*cd20*/  @!P0 NANOSLEEP.SYNCS 0x989680 ;  /* 0x009896800000895d */ /* 0x008fea0003900000 */
[----:B------:R-:W3:Y:S02]  /*cd30*/  @!P0 SYNCS.PHASECHK.TRANS64 P0, [R5+URZ+0xe8], R4 ;  /* 0x0000e804050085a7 */ /* 0x000ee400080010ff */
[----:B---3--:R-:W-:Y:S05]  /*cd40*/  @!P0 BRA `(.L_x_200) ;  /* 0xfffffffc00f08947 */ /* 0x008fea000383ffff */
[----:B------:R-:W-:Y:S05]  /*cd50*/  BRA `(.L_x_201) ;  /* 0xffffff8800187947 */ /* 0x000fea000383ffff */
.L_x_103:
[----:B------:R-:W-:-:S07]  /*cd60*/  MOV R0, UR21 ;  /* 0x0000001500007c02 */ /* 0x000fce0008000f00 */
.L_x_202:
[----:B--2---:R2:W3:Y:S02]  /*cd70*/  SYNCS.PHASECHK.TRANS64.TRYWAIT P0, [R0+URZ+0xd0], R3 ;  /* 0x0000d003000075a7 */ /* 0x0044e400080011ff */
[----:B---3--:R-:W-:Y:S05]  /*cd80*/  @!P0 NANOSLEEP.SYNCS 0x989680 ;  /* 0x009896800000895d */ /* 0x008fea0003900000 */
[----:B------:R-:W3:Y:S02]  /*cd90*/  @!P0 SYNCS.PHASECHK.TRANS64 P0, [R0+URZ+0xd0], R3 ;  /* 0x0000d003000085a7 */ /* 0x000ee400080010ff */
[----:B---3--:R-:W-:Y:S05]  /*cda0*/  @!P0 BRA `(.L_x_202) ;  /* 0xfffffffc00f08947 */ /* 0x008fea000383ffff */
[----:B------:R-:W-:Y:S05]  /*cdb0*/  BRA `(.L_x_203) ;  /* 0xffffff8800907947 */ /* 0x000fea000383ffff */
.L_x_104:
[----:B--2---:R-:W-:-:S07]  /*cdc0*/  MOV R0, UR21 ;  /* 0x0000001500007c02 */ /* 0x004fce0008000f00 */
.L_x_204:
[----:B--2---:R2:W3:Y:S02]  /*cdd0*/  SYNCS.PHASECHK.TRANS64.TRYWAIT P0, [R0+URZ+0xd8], R3 ;  /* 0x0000d803000075a7 */ /* 0x0044e400080011ff */
[----:B---3--:R-:W-:Y:S05]  /*cde0*/  @!P0 NANOSLEEP.SYNCS 0x989680 ;  /* 0x009896800000895d */ /* 0x008fea0003900000 */
[----:B------:R-:W3:Y:S02]  /*cdf0*/  @!P0 SYNCS.PHASECHK.TRANS64 P0, [R0+URZ+0xd8], R3 ;  /* 0x0000d803000085a7 */ /* 0x000ee400080010ff */
[----:B---3--:R-:W-:Y:S05]  /*ce00*/  @!P0 BRA `(.L_x_204) ;  /* 0xfffffffc00f08947 */ /* 0x008fea000383ffff */
[----:B------:R-:W-:Y:S05]  /*ce10*/  BRA `(.L_x_205) ;  /* 0xffffff8800807947 */ /* 0x000fea000383ffff */
.L_x_105:
[----:B--2---:R-:W-:-:S07]  /*ce20*/  MOV R0, UR21 ;  /* 0x0000001500007c02 */ /* 0x004fce0008000f00 */
.L_x_206:
[----:B--2---:R2:W3:Y:S02]  /*ce30*/  SYNCS.PHASECHK.TRANS64.TRYWAIT P0, [R0+URZ+0xe0], R3 ;  /* 0x0000e003000075a7 */ /* 0x0044e400080011ff */
[----:B---3--:R-:W-:Y:S05]  /*ce40*/  @!P0 NANOSLEEP.SYNCS 0x989680 ;  /* 0x009896800000895d */ /* 0x008fea0003900000 */
[----:B------:R-:W3:Y:S02]  /*ce50*/  @!P0 SYNCS.PHASECHK.TRANS64 P0, [R0+URZ+0xe0], R3 ;  /* 0x0000e003000085a7 */ /* 0x000ee400080010ff */
[----:B---3--:R-:W-:Y:S05]  /*ce60*/  @!P0 BRA `(.L_x_206) ;  /* 0xfffffffc00f08947 */ /* 0x008fea000383ffff */
[----:B------:R-:W-:Y:S05]  /*ce70*/  BRA `(.L_x_207) ;  /* 0xffffff8800707947 */ /* 0x000fea000383ffff */
.L_x_107:
[----:B-1----:R1:W2:Y:S02]  /*ce80*/  SYNCS.PHASECHK.TRANS64.TRYWAIT P0, [R3+URZ+0x100], R0 ;  /* 0x00010000030075a7 */ /* 0x0022a400080011ff */
[----:B--2---:R-:W-:Y:S05]  /*ce90*/  @!P0 NANOSLEEP.SYNCS 0x989680 ;  /* 0x009896800000895d */ /* 0x004fea0003900000 */
[----:B------:R-:W2:Y:S02]  /*cea0*/  @!P0 SYNCS.PHASECHK.TRANS64 P0, [R3+URZ+0x100], R0 ;  /* 0x00010000030085a7 */ /* 0x000ea400080010ff */
[----:B--2---:R-:W-:Y:S05]  /*ceb0*/  @!P0 BRA `(.L_x_107) ;  /* 0xfffffffc00f08947 */ /* 0x004fea000383ffff */
[----:B------:R-:W-:Y:S05]  /*cec0*/  BRA `(.L_x_208) ;  /* 0xffffff8c00387947 */ /* 0x000fea000383ffff */
.L_x_118:
[----:B-1----:R1:W2:Y:S02]  /*ced0*/  SYNCS.PHASECHK.TRANS64.TRYWAIT P1, [R3+URZ+0xb0], R0 ;  /* 0x0000b000030075a7 */ /* 0x0022a400080211ff */
[----:B--2---:R-:W-:Y:S05]  /*cee0*/  @!P1 NANOSLEEP.SYNCS 0x989680 ;  /* 0x009896800000995d */ /* 0x004fea0003900000 */
[----:B------:R-:W2:Y:S02]  /*cef0*/  @!P1 SYNCS.PHASECHK.TRANS64 P1, [R3+URZ+0xb0], R0 ;  /* 0x0000b000030095a7 */ /* 0x000ea400080210ff */
[----:B--2---:R-:W-:Y:S05]  /*cf00*/  @!P1 BRA `(.L_x_118) ;  /* 0xfffffffc00f09947 */ /* 0x004fea000383ffff */
[----:B------:R-:W-:Y:S05]  /*cf10*/  BRA `(.L_x_117) ;  /* 0xffffff9800b87947 */ /* 0x000fea000383ffff */
.L_x_120:
[----:B--2---:R2:W4:Y:S02]  /*cf20*/  SYNCS.PHASECHK.TRANS64.TRYWAIT P0, [R163+URZ+0x120], R2 ;  /* 0x00012002a30075a7 */ /* 0x00452400080011ff */
[----:B----4-:R-:W-:Y:S05]  /*cf30*/  @!P0 NANOSLEEP.SYNCS 0x989680 ;  /* 0x009896800000895d */ /* 0x010fea0003900000 */
[----:B------:R-:W4:Y:S02]  /*cf40*/  @!P0 SYNCS.PHASECHK.TRANS64 P0, [R163+URZ+0x120], R2 ;  /* 0x00012002a30085a7 */ /* 0x000f2400080010ff */
[----:B----4-:R-:W-:Y:S05]  /*cf50*/  @!P0 BRA `(.L_x_120) ;  /* 0xfffffffc00f08947 */ /* 0x010fea000383ffff */
[----:B------:R-:W-:Y:S05]  /*cf60*/  BRA `(.L_x_119) ;  /* 0xffffff9c00147947 */ /* 0x000fea000383ffff */
.L_x_129:
[----:B--2---:R2:W3:Y:S02]  /*cf70*/  SYNCS.PHASECHK.TRANS64.TRYWAIT P0, [R191+URZ+0xb0], R0 ;  /* 0x0000b000bf0075a7 */ /* 0x0044e400080011ff */
[----:B---3--:R-:W-:Y:S05]  /*cf80*/  @!P0 NANOSLEEP.SYNCS 0x989680 ;  /* 0x009896800000895d */ /* 0x008fea0003900000 */
[----:B------:R-:W3:Y:S02]  /*cf90*/  @!P0 SYNCS.PHASECHK.TRANS64 P0, [R191+URZ+0xb0], R0 ;  /* 0x0000b000bf0085a7 */ /* 0x000ee400080010ff */
[----:B---3--:R-:W-:Y:S05]  /*cfa0*/  @!P0 BRA `(.L_x_129) ;  /* 0xfffffffc00f08947 */ /* 0x008fea000383ffff */
[----:B------:R-:W-:Y:S05]  /*cfb0*/  BRA `(.L_x_128) ;  /* 0xffffffb000207947 */ /* 0x000fea000383ffff */
.L_x_138:
[----:B--2---:R2:W3:Y:S02]  /*cfc0*/  SYNCS.PHASECHK.TRANS64.TRYWAIT P0, [R0+URZ+0xb0], R7 ;  /* 0x0000b007000075a7 */ /* 0x0044e400080011ff */
[----:B---3--:R-:W-:Y:S05]  /*cfd0*/  @!P0 NANOSLEEP.SYNCS 0x989680 ;  /* 0x009896800000895d */ /* 0x008fea0003900000 */
[----:B------:R-:W3:Y:S02]  /*cfe0*/  @!P0 SYNCS.PHASECHK.TRANS64 P0, [R0+URZ+0xb0], R7 ;  /* 0x0000b007000085a7 */ /* 0x000ee400080010ff */
[----:B---3--:R-:W-:Y:S05]  /*cff0*/  @!P0 BRA `(.L_x_138) ;  /* 0xfffffffc00f08947 */ /* 0x008fea000383ffff */
[----:B------:R-:W-:Y:S05]  /*d000*/  BRA `(.L_x_137) ;  /* 0xffffffc400787947 */ /* 0x000fea000383ffff */
.L_x_147:
[----:B--2---:R2:W3:Y:S02]  /*d010*/  SYNCS.PHASECHK.TRANS64.TRYWAIT P0, [R0+URZ+0xb0], R5 ;  /* 0x0000b005000075a7 */ /* 0x0044e400080011ff */
[----:B---3--:R-:W-:Y:S05]  /*d020*/  @!P0 NANOSLEEP.SYNCS 0x989680 ;  /* 0x009896800000895d */ /* 0x008fea0003900000 */
[----:B------:R-:W3:Y:S02]  /*d030*/  @!P0 SYNCS.PHASECHK.TRANS64 P0, [R0+URZ+0xb0], R5 ;  /* 0x0000b005000085a7 */ /* 0x000ee400080010ff */
[----:B---3--:R-:W-:Y:S05]  /*d040*/  @!P0 BRA `(.L_x_147) ;  /* 0xfffffffc00f08947 */ /* 0x008fea000383ffff */
[----:B------:R-:W-:Y:S05]  /*d050*/  BRA `(.L_x_146) ;  /* 0xffffffd800dc7947 */ /* 0x000fea000383ffff */
        .weak           $__internal_0_$__cuda_sm10x_tcgen05_guardrail_trap_col_being_dealloced_not_returned_by_alloc
        .type           $__internal_0_$__cuda_sm10x_tcgen05_guardrail_trap_col_being_dealloced_not_returned_by_alloc,@function
        .size           $__internal_0_$__cuda_sm10x_tcgen05_guardrail_trap_col_being_dealloced_not_returned_by_alloc,($__internal_1_$__cuda_sm10x_tcgen05_guardrail_trap_phase_invalid_during_alloc - $__internal_0_$__cuda_sm10x_tcgen05_guardrail_trap_col_being_dealloced_not_returned_by_alloc)
$__internal_0_$__cuda_sm10x_tcgen05_guardrail_trap_col_being_dealloced_not_returned_by_alloc:
[----:B------:R-:W-:Y:S05]  /*d060*/  BPT.TRAP 0x1 ;  /* 0x000000040000795c */ /* 0x000fea0000300000 */
[----:B------:R-:W-:-:S04]  /*d070*/  HFMA2 R3, -RZ, RZ, 0, 0 ;  /* 0x00000000ff037431 */ /* 0x000fc800000001ff */
[----:B------:R-:W-:Y:S05]  /*d080*/  RET.REL.NODEC R2 `(_ZN7cutlass13device_kernelINS_4gemm6kernel13GemmUniversalIN4cute5tupleIJiiiiEEENS1_10collective13CollectiveMmaINS1_35MainloopSm100TmaUmmaWarpSpecializedILi11ELi2ELi2ENS5_IJNS4_1CILi4EEENSA_ILi1EEESC_EEEEENS5_IJNSA_ILi256EEESF_NSA_ILi64EEEEEENS_12float_e5m2_tENS5_IJlSC_lEEESI_SJ_NS4_8TiledMMAINS4_8MMA_AtomIJNS4_10MMA_TraitsINS4_25SM100_MMA_F8F6F4_2x1SM_SSEJSI_SI_fSF_SF_NS4_17integral_constantINS4_4UMMA5MajorELSQ_0EEESR_NSO_INSP_7ScaleInELSS_0EEEST_EEEEEENS4_6LayoutINS5_IJSC_SC_SC_EEENS5_IJNSA_ILi0EEESY_SY_EEEEENS5_IJNS4_10UnderscoreES11_S11_EEEEENS4_18SM100_TMA_2SM_LOADENS4_14ComposedLayoutINS4_7SwizzleILi2ELi4ELi3EEENS4_18smem_ptr_flag_bitsILi8EEENSW_INS5_IJNSA_ILi8EEESG_EEENS5_IJSG_SC_EEEEEEEvNS4_8identityENS4_28SM100_TMA_2SM_LOAD_MULTICASTES1E_vS1F_EENS_8epilogue10collective18CollectiveEpilogueINS1I_23Sm100TmaWarpSpecializedILi4ELi2ELi64ELb0ELb0EEEJNS5_IJNSA_ILi128EEESF_SG_EEENS5_IJNSW_IS1N_SC_EENSW_ISG_SC_EEEEESI_SJ_SI_SJ_NS1I_6fusion15FusionCallbacksIS1M_NS1S_17LinearCombinationISI_fSI_fLNS_15FloatRoundStyleE2EEES1O_S1R_JEEENS4_5SM1004TMEM4LOAD26SM100_TMEM_LOAD_32dp32b64xENS4_13SM90_TMA_LOADES1E_NS4_39AutoVectorizingCopyWithAssumedAlignmentILi128EEENS4_14SM90_TMA_STOREES1E_S24_S24_EEEvvEEEEvNT_6ParamsE) ;  /* 0xffffff2c02dc7950 */ /* 0x000fea0003c3ffff */
        .weak           $__internal_1_$__cuda_sm10x_tcgen05_guardrail_trap_phase_invalid_during_alloc
        .type           $__internal_1_$__cuda_sm10x_tcgen05_guardrail_trap_phase_invalid_during_alloc,@function
        .size           $__internal_1_$__cuda_sm10x_tcgen05_guardrail_trap_phase_invalid_during_alloc,($__internal_2_$__cuda_sm10x_tcgen05_guardrail_trap_unallocated_columns_being_dealloced - $__internal_1_$__cuda_sm10x_tcgen05_guardrail_trap_phase_invalid_during_alloc)
$__internal_1_$__cuda_sm10x_tcgen05_guardrail_trap_phase_invalid_during_alloc:
[----:B------:R-:W-:Y:S05]  /*d090*/  BPT.TRAP 0x1 ;  /* 0x000000040000795c */ /* 0x000fea0000300000 */
[----:B------:R-:W-:-:S04]  /*d0a0*/  MOV R5, 0x0 ;  /* 0x0000000000057802 */ /* 0x000fc80000000f00 */
[----:B------:R-:W-:Y:S05]  /*d0b0*/  RET.REL.NODEC R4 `(_ZN7cutlass13device_kernelINS_4gemm6kernel13GemmUniversalIN4cute5tupleIJiiiiEEENS1_10collective13CollectiveMmaINS1_35MainloopSm100TmaUmmaWarpSpecializedILi11ELi2ELi2ENS5_IJNS4_1CILi4EEENSA_ILi1EEESC_EEEEENS5_IJNSA_ILi256EEESF_NSA_ILi64EEEEEENS_12float_e5m2_tENS5_IJlSC_lEEESI_SJ_NS4_8TiledMMAINS4_8MMA_AtomIJNS4_10MMA_TraitsINS4_25SM100_MMA_F8F6F4_2x1SM_SSEJSI_SI_fSF_SF_NS4_17integral_constantINS4_4UMMA5MajorELSQ_0EEESR_NSO_INSP_7ScaleInELSS_0EEEST_EEEEEENS4_6LayoutINS5_IJSC_SC_SC_EEENS5_IJNSA_ILi0EEESY_SY_EEEEENS5_IJNS4_10UnderscoreES11_S11_EEEEENS4_18SM100_TMA_2SM_LOADENS4_14ComposedLayoutINS4_7SwizzleILi2ELi4ELi3EEENS4_18smem_ptr_flag_bitsILi8EEENSW_INS5_IJNSA_ILi8EEESG_EEENS5_IJSG_SC_EEEEEEEvNS4_8identityENS4_28SM100_TMA_2SM_LOAD_MULTICASTES1E_vS1F_EENS_8epilogue10collective18CollectiveEpilogueINS1I_23Sm100TmaWarpSpecializedILi4ELi2ELi64ELb0ELb0EEEJNS5_IJNSA_ILi128EEESF_SG_EEENS5_IJNSW_IS1N_SC_EENSW_ISG_SC_EEEEESI_SJ_SI_SJ_NS1I_6fusion15FusionCallbacksIS1M_NS1S_17LinearCombinationISI_fSI_fLNS_15FloatRoundStyleE2EEES1O_S1R_JEEENS4_5SM1004TMEM4LOAD26SM100_TMEM_LOAD_32dp32b64xENS4_13SM90_TMA_LOADES1E_NS4_39AutoVectorizingCopyWithAssumedAlignmentILi128EEENS4_14SM90_TMA_STOREES1E_S24_S24_EEEvvEEEEvNT_6ParamsE) ;  /* 0xffffff2c04d07950 */ /* 0x000fea0003c3ffff */
        .weak           $__internal_2_$__cuda_sm10x_tcgen05_guardrail_trap_unallocated_columns_being_dealloced
        .type           $__internal_2_$__cuda_sm10x_tcgen05_guardrail_trap_unallocated_columns_being_dealloced,@function
        .size           $__internal_2_$__cuda_sm10x_tcgen05_guardrail_trap_unallocated_columns_being_dealloced,(.L_x_210 - $__internal_2_$__cuda_sm10x_tcgen05_guardrail_trap_unallocated_columns_being_dealloced)
$__internal_2_$__cuda_sm10x_tcgen05_guardrail_trap_unallocated_columns_being_dealloced:
[----:B------:R-:W-:Y:S05]  /*d0c0*/  BPT.TRAP 0x1 ;  /* 0x000000040000795c */ /* 0x000fea0000300000 */
[----:B------:R-:W-:-:S04]  /*d0d0*/  HFMA2 R3, -RZ, RZ, 0, 0 ;  /* 0x00000000ff037431 */ /* 0x000fc800000001ff */
[----:B------:R-:W-:Y:S05]  /*d0e0*/  RET.REL.NODEC R2 `(_ZN7cutlass13device_kernelINS_4gemm6kernel13GemmUniversalIN4cute5tupleIJiiiiEEENS1_10collective13CollectiveMmaINS1_35MainloopSm100TmaUmmaWarpSpecializedILi11ELi2ELi2ENS5_IJNS4_1CILi4EEENSA_ILi1EEESC_EEEEENS5_IJNSA_ILi256EEESF_NSA_ILi64EEEEEENS_12float_e5m2_tENS5_IJlSC_lEEESI_SJ_NS4_8TiledMMAINS4_8MMA_AtomIJNS4_10MMA_TraitsINS4_25SM100_MMA_F8F6F4_2x1SM_SSEJSI_SI_fSF_SF_NS4_17integral_constantINS4_4UMMA5MajorELSQ_0EEESR_NSO_INSP_7ScaleInELSS_0EEEST_EEEEEENS4_6LayoutINS5_IJSC_SC_SC_EEENS5_IJNSA_ILi0EEESY_SY_EEEEENS5_IJNS4_10UnderscoreES11_S11_EEEEENS4_18SM100_TMA_2SM_LOADENS4_14ComposedLayoutINS4_7SwizzleILi2ELi4ELi3EEENS4_18smem_ptr_flag_bitsILi8EEENSW_INS5_IJNSA_ILi8EEESG_EEENS5_IJSG_SC_EEEEEEEvNS4_8identityENS4_28SM100_TMA_2SM_LOAD_MULTICASTES1E_vS1F_EENS_8epilogue10collective18CollectiveEpilogueINS1I_23Sm100TmaWarpSpecializedILi4ELi2ELi64ELb0ELb0EEEJNS5_IJNSA_ILi128EEESF_SG_EEENS5_IJNSW_IS1N_SC_EENSW_ISG_SC_EEEEESI_SJ_SI_SJ_NS1I_6fusion15FusionCallbacksIS1M_NS1S_17LinearCombinationISI_fSI_fLNS_15FloatRoundStyleE2EEES1O_S1R_JEEENS4_5SM1004TMEM4LOAD26SM100_TMEM_LOAD_32dp32b64xENS4_13SM90_TMA_LOADES1E_NS4_39AutoVectorizingCopyWithAssumedAlignmentILi128EEENS4_14SM90_TMA_STOREES1E_S24_S24_EEEvvEEEEvNT_6ParamsE) ;  /* 0xffffff2c02c47950 */ /* 0x000fea0003c3ffff */
.L_x_209:
[----:B------:R-:W-:-:S00]  /*d0f0*/  BRA `(.L_x_209) ;  /* 0xfffffffc00fc7947 */ /* 0x000fc0000383ffff */
[----:B------:R-:W-:-:S00]  /*d100*/  NOP ;  /* 0x0000000000007918 */ /* 0x000fc00000000000 */
[----:B------:R-:W-:-:S00]  /*d110*/  NOP ;  /* 0x0000000000007918 */ /* 0x000fc00000000000 */
[----:B------:R-:W-:-:S00]  /*d120*/  NOP ;  /* 0x0000000000007918 */ /* 0x000fc00000000000 */
[----:B------:R-:W-:-:S00]  /*d130*/  NOP ;  /* 0x0000000000007918 */ /* 0x000fc00000000000 */
[----:B------:R-:W-:-:S00]  /*d140*/  NOP ;  /* 0x0000000000007918 */ /* 0x000fc00000000000 */
[----:B------:R-:W-:-:S00]  /*d150*/  NOP ;  /* 0x0000000000007918 */ /* 0x000fc00000000000 */
[----:B------:R-:W-:-:S00]  /*d160*/  NOP ;  /* 0x0000000000007918 */ /* 0x000fc00000000000 */
[----:B------:R-:W-:-:S00]  /*d170*/  NOP ;  /* 0x0000000000007918 */ /* 0x000fc00000000000 */
.L_x_210:


//--------------------- .nv.global.init           --------------------------
	.section	.nv.global.init,"aw",@progbits
.nv.global.init:
	.type		$str$27,@object
	.size		$str$27,($str$28 - $str$27)
$str$27:
        /*0000*/ 	.byte	0x28, 0x61, 0x64, 0x64, 0x72, 0x65, 0x73, 0x73, 0x20, 0x26, 0x20, 0x6d, 0x61, 0x73, 0x6b, 0x29
        /*0010*/ 	.byte	0x20, 0x3d, 0x3d, 0x20, 0x30, 0x00
	.type		$str$28,@object
	.size		$str$28,($str$26 - $str$28)
$str$28:
        /*0016*/ 	.byte	0x2f, 0x74, 0x6d, 0x70, 0x2f, 0x63, 0x75, 0x74, 0x6c, 0x61, 0x73, 0x73, 0x5f, 0x73, 0x77, 0x65
        /*0026*/ 	.byte	0x65, 0x70, 0x5f, 0x73, 0x72, 0x63, 0x2f, 0x69, 0x6e, 0x63, 0x6c, 0x75, 0x64, 0x65, 0x2f, 0x63
        /*0036*/ 	.byte	0x75, 0x74, 0x65, 0x2f, 0x70, 0x6f, 0x69, 0x6e, 0x74, 0x65, 0x72, 0x5f, 0x66, 0x6c, 0x61, 0x67
        /*0046*/ 	.byte	0x67, 0x65, 0x64, 0x2e, 0x68, 0x70, 0x70, 0x00
	.type		$str$26,@object
	.size		$str$26,($str$25 - $str$26)
$str$26:
        /*004e*/ 	.byte	0x2f, 0x74, 0x6d, 0x70, 0x2f, 0x63, 0x75, 0x74, 0x6c, 0x61, 0x73, 0x73, 0x5f, 0x73, 0x77, 0x65
        /*005e*/ 	.byte	0x65, 0x70, 0x5f, 0x73, 0x72, 0x63, 0x2f, 0x69, 0x6e, 0x63, 0x6c, 0x75, 0x64, 0x65, 0x2f, 0x63
        /*006e*/ 	.byte	0x75, 0x74, 0x65, 0x2f, 0x61, 0x74, 0x6f, 0x6d, 0x2f, 0x63, 0x6f, 0x70, 0x79, 0x5f, 0x74, 0x72
        /*007e*/ 	.byte	0x61, 0x69, 0x74, 0x73, 0x5f, 0x73, 0x6d, 0x31, 0x30, 0x30, 0x2e, 0x68, 0x70, 0x70, 0x00
	.type		$str$25,@object
	.size		$str$25,(__unnamed_1 - $str$25)
$str$25:
        /*008d*/ 	.byte	0x28, 0x28, 0x75, 0x69, 0x6e, 0x74, 0x33, 0x32, 0x5f, 0x74, 0x28, 0x74, 0x68, 0x72, 0x65, 0x61
        /*009d*/ 	.byte	0x64, 0x49, 0x64, 0x78, 0x2e, 0x78, 0x29, 0x20, 0x2f, 0x20, 0x33, 0x32, 0x29, 0x20, 0x25, 0x20
        /*00ad*/ 	.byte	0x34, 0x29, 0x20, 0x3d, 0x3d, 0x20, 0x28, 0x28, 0x28, 0x74, 0x6d, 0x65, 0x6d, 0x5f, 0x61, 0x64
        /*00bd*/ 	.byte	0x64, 0x72, 0x20, 0x3e, 0x3e, 0x20, 0x31, 0x36, 0x29, 0x20, 0x2f, 0x20, 0x33, 0x32, 0x29, 0x20
        /*00cd*/ 	.byte	0x25, 0x20, 0x34, 0x29, 0x00
	.type		__unnamed_1,@object
	.size		__unnamed_1,(__unnamed_2 - __unnamed_1)
__unnamed_1:
        /*00d2*/ 	.byte	0x61, 0x75, 0x74, 0x6f, 0x20, 0x63, 0x75, 0x74, 0x65, 0x3a, 0x3a, 0x61, 0x73, 0x5f, 0x70, 0x6f
        /* <DEDUP_REMOVED lines=24> */
        /*0262*/ 	.byte	0x43, 0x3c, 0x38, 0x31, 0x39, 0x32, 0x3e, 0x3e, 0x3e, 0x3e, 0x5d, 0x00
	.type		__unnamed_2,@object
	.size		__unnamed_2,(__unnamed_3 - __unnamed_2)
__unnamed_2:
        /* <DEDUP_REMOVED lines=26> */
	.type		__unnamed_3,@object
	.size		__unnamed_3,(.L_3 - __unnamed_3)
__unnamed_3:
        /* <DEDUP_REMOVED lines=42> */
        /*06aa*/ 	.byte	0x3e, 0x3e, 0x3e, 0x3e, 0x5d, 0x00
.L_3:


//--------------------- .nv.shared._ZN7cutlass13device_kernelINS_4gemm6kernel13GemmUniversalIN4cute5tupleIJiiiiEEENS1_10collective13CollectiveMmaINS1_35MainloopSm100TmaUmmaWarpSpecializedILi11ELi2ELi2ENS5_IJNS4_1CILi4EEENSA_ILi1EEESC_EEEEENS5_IJNSA_ILi256EEESF_NSA_ILi64EEEEEENS_12float_e5m2_tENS5_IJlSC_lEEESI_SJ_NS4_8TiledMMAINS4_8MMA_AtomIJNS4_10MMA_TraitsINS4_25SM100_MMA_F8F6F4_2x1SM_SSEJSI_SI_fSF_SF_NS4_17integral_constantINS4_4UMMA5MajorELSQ_0EEESR_NSO_INSP_7ScaleInELSS_0EEEST_EEEEEENS4_6LayoutINS5_IJSC_SC_SC_EEENS5_IJNSA_ILi0EEESY_SY_EEEEENS5_IJNS4_10UnderscoreES11_S11_EEEEENS4_18SM100_TMA_2SM_LOADENS4_14ComposedLayoutINS4_7SwizzleILi2ELi4ELi3EEENS4_18smem_ptr_flag_bitsILi8EEENSW_INS5_IJNSA_ILi8EEESG_EEENS5_IJSG_SC_EEEEEEEvNS4_8identityENS4_28SM100_TMA_2SM_LOAD_MULTICASTES1E_vS1F_EENS_8epilogue10collective18CollectiveEpilogueINS1I_23Sm100TmaWarpSpecializedILi4ELi2ELi64ELb0ELb0EEEJNS5_IJNSA_ILi128EEESF_SG_EEENS5_IJNSW_IS1N_SC_EENSW_ISG_SC_EEEEESI_SJ_SI_SJ_NS1I_6fusion15FusionCallbacksIS1M_NS1S_17LinearCombinationISI_fSI_fLNS_15FloatRoundStyleE2EEES1O_S1R_JEEENS4_5SM1004TMEM4LOAD26SM100_TMEM_LOAD_32dp32b64xENS4_13SM90_TMA_LOADES1E_NS4_39AutoVectorizingCopyWithAssumedAlignmentILi128EEENS4_14SM90_TMA_STOREES1E_S24_S24_EEEvvEEEEvNT_6ParamsE --------------------------
	.section	.nv.shared._ZN7cutlass13device_kernelINS_4gemm6kernel13GemmUniversalIN4cute5tupleIJiiiiEEENS1_10collective13CollectiveMmaINS1_35MainloopSm100TmaUmmaWarpSpecializedILi11ELi2ELi2ENS5_IJNS4_1CILi4EEENSA_ILi1EEESC_EEEEENS5_IJNSA_ILi256EEESF_NSA_ILi64EEEEEENS_12float_e5m2_tENS5_IJlSC_lEEESI_SJ_NS4_8TiledMMAINS4_8MMA_AtomIJNS4_10MMA_TraitsINS4_25SM100_MMA_F8F6F4_2x1SM_SSEJSI_SI_fSF_SF_NS4_17integral_constantINS4_4UMMA5MajorELSQ_0EEESR_NSO_INSP_7ScaleInELSS_0EEEST_EEEEEENS4_6LayoutINS5_IJSC_SC_SC_EEENS5_IJNSA_ILi0EEESY_SY_EEEEENS5_IJNS4_10UnderscoreES11_S11_EEEEENS4_18SM100_TMA_2SM_LOADENS4_14ComposedLayoutINS4_7SwizzleILi2ELi4ELi3EEENS4_18smem_ptr_flag_bitsILi8EEENSW_INS5_IJNSA_ILi8EEESG_EEENS5_IJSG_SC_EEEEEEEvNS4_8identityENS4_28SM100_TMA_2SM_LOAD_MULTICASTES1E_vS1F_EENS_8epilogue10collective18CollectiveEpilogueINS1I_23Sm100TmaWarpSpecializedILi4ELi2ELi64ELb0ELb0EEEJNS5_IJNSA_ILi128EEESF_SG_EEENS5_IJNSW_IS1N_SC_EENSW_ISG_SC_EEEEESI_SJ_SI_SJ_NS1I_6fusion15FusionCallbacksIS1M_NS1S_17LinearCombinationISI_fSI_fLNS_15FloatRoundStyleE2EEES1O_S1R_JEEENS4_5SM1004TMEM4LOAD26SM100_TMEM_LOAD_32dp32b64xENS4_13SM90_TMA_LOADES1E_NS4_39AutoVectorizingCopyWithAssumedAlignmentILi128EEENS4_14SM90_TMA_STOREES1E_S24_S24_EEEvvEEEEvNT_6ParamsE,"aw",@nobits
	.sectionflags	@""
	.align	16
	.zero		1024


//--------------------- .nv.shared.reserved.0     --------------------------
	.section	.nv.shared.reserved.0,"aw",@nobits
	.weak		__nv_reservedSMEM_offset_0_alias
	.size		__nv_reservedSMEM_offset_0_alias, 0, 64
	.other		__nv_reservedSMEM_offset_0_alias,@"STO_CUDA_RESERVED_SHARED STV_DEFAULT"
__nv_reservedSMEM_offset_0_alias:
	.zero		0
.nv.shared.reserved.0:
	.zero		64
	.weak		__nv_reservedSMEM_tcgen05_partition
	.type		__nv_reservedSMEM_tcgen05_partition,@object
	.size		__nv_reservedSMEM_tcgen05_partition,(.L_0 - __nv_reservedSMEM_tcgen05_partition)
__nv_reservedSMEM_tcgen05_partition:
	.zero		32
.L_0:


//--------------------- .nv.global                --------------------------
	.section	.nv.global,"aw",@nobits
.nv.global:
	.type		_ZN40_INTERNAL_e3075fbc_4_k_cu_302c2b67_199454cute1_E,@object
	.size		_ZN40_INTERNAL_e3075fbc_4_k_cu_302c2b67_199454cute1_E,(_ZN40_INTERNAL_e3075fbc_4_k_cu_302c2b67_199454cuda3std3__45__cpo6cbeginE - _ZN40_INTERNAL_e3075fbc_4_k_cu_302c2b67_199454cute1_E)
_ZN40_INTERNAL_e3075fbc_4_k_cu_302c2b67_199454cute1_E:
	.zero		1
	.type		_ZN40_INTERNAL_e3075fbc_4_k_cu_302c2b67_199454cuda3std3__45__cpo6cbeginE,@object
	.size		_ZN40_INTERNAL_e3075fbc_4_k_cu_302c2b67_199454cuda3std3__45__cpo6cbeginE,(_ZN40_INTERNAL_e3075fbc_4_k_cu_302c2b67_199454cuda3std3__48in_placeE - _ZN40_INTERNAL_e3075fbc_4_k_cu_302c2b67_199454cuda3std3__45__cpo6cbeginE)
_ZN40_INTERNAL_e3075fbc_4_k_cu_302c2b67_199454cuda3std3__45__cpo6cbeginE:
	.zero		1
	.type		_ZN40_INTERNAL_e3075fbc_4_k_cu_302c2b67_199454cuda3std3__48in_placeE,@object
	.size		_ZN40_INTERNAL_e3075fbc_4_k_cu_302c2b67_199454cuda3std3__48in_placeE,(_ZN40_INTERNAL_e3075fbc_4_k_cu_302c2b67_199454cuda3std6ranges3__45__cpo9iter_moveE - _ZN40_INTERNAL_e3075fbc_4_k_cu_302c2b67_199454cuda3std3__48in_placeE)
_ZN40_INTERNAL_e3075fbc_4_k_cu_302c2b67_199454cuda3std3__48in_placeE:
	.zero		1
	.type		_ZN40_INTERNAL_e3075fbc_4_k_cu_302c2b67_199454cuda3std6ranges3__45__cpo9iter_moveE,@object
	.size		_ZN40_INTERNAL_e3075fbc_4_k_cu_302c2b67_199454cuda3std6ranges3__45__cpo9iter_moveE,(_ZN40_INTERNAL_e3075fbc_4_k_cu_302c2b67_199454cuda3std3__45__cpo5beginE - _ZN40_INTERNAL_e3075fbc_4_k_cu_302c2b67_199454cuda3std6ranges3__45__cpo9iter_moveE)
_ZN40_INTERNAL_e3075fbc_4_k_cu_302c2b67_199454cuda3std6ranges3__45__cpo9iter_moveE:
	.zero		1
	.type		_ZN40_INTERNAL_e3075fbc_4_k_cu_302c2b67_199454cuda3std3__45__cpo5beginE,@object
	.size		_ZN40_INTERNAL_e3075fbc_4_k_cu_302c2b67_199454cuda3std3__45__cpo5beginE,(_ZN40_INTERNAL_e3075fbc_4_k_cu_302c2b67_199454cuda3std3__442_GLOBAL__N__e3075fbc_4_k_cu_302c2b67_199456ignoreE - _ZN40_INTERNAL_e3075fbc_4_k_cu_302c2b67_199454cuda3std3__45__cpo5beginE)
_ZN40_INTERNAL_e3075fbc_4_k_cu_302c2b67_199454cuda3std3__45__cpo5beginE:
	.zero		1
	.type		_ZN40_INTERNAL_e3075fbc_4_k_cu_302c2b67_199454cuda3std3__442_GLOBAL__N__e3075fbc_4_k_cu_302c2b67_199456ignoreE,@object
	.size		_ZN40_INTERNAL_e3075fbc_4_k_cu_302c2b67_199454cuda3std3__442_GLOBAL__N__e3075fbc_4_k_cu_302c2b67_199456ignoreE,(_ZN40_INTERNAL_e3075fbc_4_k_cu_302c2b67_199454cute7productE - _ZN40_INTERNAL_e3075fbc_4_k_cu_302c2b67_199454cuda3std3__442_GLOBAL__N__e3075fbc_4_k_cu_302c2b67_199456ignoreE)
_ZN40_INTERNAL_e3075fbc_4_k_cu_302c2b67_199454cuda3std3__442_GLOBAL__N__e3075fbc_4_k_cu_302c2b67_199456ignoreE:
	.zero		1
	.type		_ZN40_INTERNAL_e3075fbc_4_k_cu_302c2b67_199454cute7productE,@object
	.size		_ZN40_INTERNAL_e3075fbc_4_k_cu_302c2b67_199454cute7productE,(_ZN40_INTERNAL_e3075fbc_4_k_cu_302c2b67_199454cuda3std3__45__cpo3endE - _ZN40_INTERNAL_e3075fbc_4_k_cu_302c2b67_199454cute7productE)
_ZN40_INTERNAL_e3075fbc_4_k_cu_302c2b67_199454cute7productE:
	.zero		1
	.type		_ZN40_INTERNAL_e3075fbc_4_k_cu_302c2b67_199454cuda3std3__45__cpo3endE,@object
	.size		_ZN40_INTERNAL_e3075fbc_4_k_cu_302c2b67_199454cuda3std3__45__cpo3endE,(_ZN40_INTERNAL_e3075fbc_4_k_cu_302c2b67_199454cuda3std3__419piecewise_constructE - _ZN40_INTERNAL_e3075fbc_4_k_cu_302c2b67_199454cuda3std3__45__cpo3endE)
_ZN40_INTERNAL_e3075fbc_4_k_cu_302c2b67_199454cuda3std3__45__cpo3endE:
	.zero		1
	.type		_ZN40_INTERNAL_e3075fbc_4_k_cu_302c2b67_199454cuda3std3__419piecewise_constructE,@object
	.size		_ZN40_INTERNAL_e3075fbc_4_k_cu_302c2b67_199454cuda3std3__419piecewise_constructE,(_ZN40_INTERNAL_e3075fbc_4_k_cu_302c2b67_199454cuda3std3__45__cpo4cendE - _ZN40_INTERNAL_e3075fbc_4_k_cu_302c2b67_199454cuda3std3__419piecewise_constructE)
_ZN40_INTERNAL_e3075fbc_4_k_cu_302c2b67_199454cuda3std3__419piecewise_constructE:
	.zero		1
	.type		_ZN40_INTERNAL_e3075fbc_4_k_cu_302c2b67_199454cuda3std3__45__cpo4cendE,@object
	.size		_ZN40_INTERNAL_e3075fbc_4_k_cu_302c2b67_199454cuda3std3__45__cpo4cendE,(_ZN40_INTERNAL_e3075fbc_4_k_cu_302c2b67_199454cuda3std6ranges3__45__cpo4swapE - _ZN40_INTERNAL_e3075fbc_4_k_cu_302c2b67_199454cuda3std3__45__cpo4cendE)
_ZN40_INTERNAL_e3075fbc_4_k_cu_302c2b67_199454cuda3std3__45__cpo4cendE:
	.zero		1
	.type		_ZN40_INTERNAL_e3075fbc_4_k_cu_302c2b67_199454cuda3std6ranges3__45__cpo4swapE,@object
	.size		_ZN40_INTERNAL_e3075fbc_4_k_cu_302c2b67_199454cuda3std6ranges3__45__cpo4swapE,(.L_11 - _ZN40_INTERNAL_e3075fbc_4_k_cu_302c2b67_199454cuda3std6ranges3__45__cpo4swapE)
_ZN40_INTERNAL_e3075fbc_4_k_cu_302c2b67_199454cuda3std6ranges3__45__cpo4swapE:
	.zero		1
.L_11:


//--------------------- .nv.constant0._ZN7cutlass13device_kernelINS_4gemm6kernel13GemmUniversalIN4cute5tupleIJiiiiEEENS1_10collective13CollectiveMmaINS1_35MainloopSm100TmaUmmaWarpSpecializedILi11ELi2ELi2ENS5_IJNS4_1CILi4EEENSA_ILi1EEESC_EEEEENS5_IJNSA_ILi256EEESF_NSA_ILi64EEEEEENS_12float_e5m2_tENS5_IJlSC_lEEESI_SJ_NS4_8TiledMMAINS4_8MMA_AtomIJNS4_10MMA_TraitsINS4_25SM100_MMA_F8F6F4_2x1SM_SSEJSI_SI_fSF_SF_NS4_17integral_constantINS4_4UMMA5MajorELSQ_0EEESR_NSO_INSP_7ScaleInELSS_0EEEST_EEEEEENS4_6LayoutINS5_IJSC_SC_SC_EEENS5_IJNSA_ILi0EEESY_SY_EEEEENS5_IJNS4_10UnderscoreES11_S11_EEEEENS4_18SM100_TMA_2SM_LOADENS4_14ComposedLayoutINS4_7SwizzleILi2ELi4ELi3EEENS4_18smem_ptr_flag_bitsILi8EEENSW_INS5_IJNSA_ILi8EEESG_EEENS5_IJSG_SC_EEEEEEEvNS4_8identityENS4_28SM100_TMA_2SM_LOAD_MULTICASTES1E_vS1F_EENS_8epilogue10collective18CollectiveEpilogueINS1I_23Sm100TmaWarpSpecializedILi4ELi2ELi64ELb0ELb0EEEJNS5_IJNSA_ILi128EEESF_SG_EEENS5_IJNSW_IS1N_SC_EENSW_ISG_SC_EEEEESI_SJ_SI_SJ_NS1I_6fusion15FusionCallbacksIS1M_NS1S_17LinearCombinationISI_fSI_fLNS_15FloatRoundStyleE2EEES1O_S1R_JEEENS4_5SM1004TMEM4LOAD26SM100_TMEM_LOAD_32dp32b64xENS4_13SM90_TMA_LOADES1E_NS4_39AutoVectorizingCopyWithAssumedAlignmentILi128EEENS4_14SM90_TMA_STOREES1E_S24_S24_EEEvvEEEEvNT_6ParamsE --------------------------
	.section	.nv.constant0._ZN7cutlass13device_kernelINS_4gemm6kernel13GemmUniversalIN4cute5tupleIJiiiiEEENS1_10collective13CollectiveMmaINS1_35MainloopSm100TmaUmmaWarpSpecializedILi11ELi2ELi2ENS5_IJNS4_1CILi4EEENSA_ILi1EEESC_EEEEENS5_IJNSA_ILi256EEESF_NSA_ILi64EEEEEENS_12float_e5m2_tENS5_IJlSC_lEEESI_SJ_NS4_8TiledMMAINS4_8MMA_AtomIJNS4_10MMA_TraitsINS4_25SM100_MMA_F8F6F4_2x1SM_SSEJSI_SI_fSF_SF_NS4_17integral_constantINS4_4UMMA5MajorELSQ_0EEESR_NSO_INSP_7ScaleInELSS_0EEEST_EEEEEENS4_6LayoutINS5_IJSC_SC_SC_EEENS5_IJNSA_ILi0EEESY_SY_EEEEENS5_IJNS4_10UnderscoreES11_S11_EEEEENS4_18SM100_TMA_2SM_LOADENS4_14ComposedLayoutINS4_7SwizzleILi2ELi4ELi3EEENS4_18smem_ptr_flag_bitsILi8EEENSW_INS5_IJNSA_ILi8EEESG_EEENS5_IJSG_SC_EEEEEEEvNS4_8identityENS4_28SM100_TMA_2SM_LOAD_MULTICASTES1E_vS1F_EENS_8epilogue10collective18CollectiveEpilogueINS1I_23Sm100TmaWarpSpecializedILi4ELi2ELi64ELb0ELb0EEEJNS5_IJNSA_ILi128EEESF_SG_EEENS5_IJNSW_IS1N_SC_EENSW_ISG_SC_EEEEESI_SJ_SI_SJ_NS1I_6fusion15FusionCallbacksIS1M_NS1S_17LinearCombinationISI_fSI_fLNS_15FloatRoundStyleE2EEES1O_S1R_JEEENS4_5SM1004TMEM4LOAD26SM100_TMEM_LOAD_32dp32b64xENS4_13SM90_TMA_LOADES1E_NS4_39AutoVectorizingCopyWithAssumedAlignmentILi128EEENS4_14SM90_TMA_STOREES1E_S24_S24_EEEvvEEEEvNT_6ParamsE,"a",@progbits
	.sectionflags	@""
	.align	4
.nv.constant0._ZN7cutlass13device_kernelINS_4gemm6kernel13GemmUniversalIN4cute5tupleIJiiiiEEENS1_10collective13CollectiveMmaINS1_35MainloopSm100TmaUmmaWarpSpecializedILi11ELi2ELi2ENS5_IJNS4_1CILi4EEENSA_ILi1EEESC_EEEEENS5_IJNSA_ILi256EEESF_NSA_ILi64EEEEEENS_12float_e5m2_tENS5_IJlSC_lEEESI_SJ_NS4_8TiledMMAINS4_8MMA_AtomIJNS4_10MMA_TraitsINS4_25SM100_MMA_F8F6F4_2x1SM_SSEJSI_SI_fSF_SF_NS4_17integral_constantINS4_4UMMA5MajorELSQ_0EEESR_NSO_INSP_7ScaleInELSS_0EEEST_EEEEEENS4_6LayoutINS5_IJSC_SC_SC_EEENS5_IJNSA_ILi0EEESY_SY_EEEEENS5_IJNS4_10UnderscoreES11_S11_EEEEENS4_18SM100_TMA_2SM_LOADENS4_14ComposedLayoutINS4_7SwizzleILi2ELi4ELi3EEENS4_18smem_ptr_flag_bitsILi8EEENSW_INS5_IJNSA_ILi8EEESG_EEENS5_IJSG_SC_EEEEEEEvNS4_8identityENS4_28SM100_TMA_2SM_LOAD_MULTICASTES1E_vS1F_EENS_8epilogue10collective18CollectiveEpilogueINS1I_23Sm100TmaWarpSpecializedILi4ELi2ELi64ELb0ELb0EEEJNS5_IJNSA_ILi128EEESF_SG_EEENS5_IJNSW_IS1N_SC_EENSW_ISG_SC_EEEEESI_SJ_SI_SJ_NS1I_6fusion15FusionCallbacksIS1M_NS1S_17LinearCombinationISI_fSI_fLNS_15FloatRoundStyleE2EEES1O_S1R_JEEENS4_5SM1004TMEM4LOAD26SM100_TMEM_LOAD_32dp32b64xENS4_13SM90_TMA_LOADES1E_NS4_39AutoVectorizingCopyWithAssumedAlignmentILi128EEENS4_14SM90_TMA_STOREES1E_S24_S24_EEEvvEEEEvNT_6ParamsE:
	.zero		2944


//--------------------- SYMBOLS --------------------------

	.type		.nv.reservedSmem.offset0,@object
	.size		.nv.reservedSmem.offset0,0x4
	.type		.nv.reservedSmem.cap,@object
	.size		.nv.reservedSmem.cap,0x4
	.type		__assertfail,@function
